	.target	sm_80

	.elftype	@"ET_EXEC"


//--------------------- .note.nv.tkinfo           --------------------------
	.section	.note.nv.tkinfo,"",@"SHT_NOTE"
	.sectionflags	@"SHF_NOTE_NV_TKINFO"
	.tkinfo
        /*0018*/ 	.word	0x00000002
        /*0030*/ 	.string	""
        /*0030*/ 	.string	"ptxas"
        /*0030*/ 	.string	"Cuda compilation tools, release 13.0, V13.0.88"
        /*0030*/ 	.string	"Build cuda_13.0.r13.0/compiler.36424714_0"
        /*0030*/ 	.string	"-arch sm_80 -m 64 "



//--------------------- .note.nv.cuinfo           --------------------------
	.section	.note.nv.cuinfo,"",@"SHT_NOTE"
	.sectionflags	@"SHF_NOTE_NV_CUINFO"
        /*0018*/ 	.short	0x0002
        /*001a*/ 	.short	0x0050
        /*001c*/ 	.short	0x0082
	.zero		2


//--------------------- .nv.info                  --------------------------
	.section	.nv.info,"",@"SHT_CUDA_INFO"
	.align	4


	//----- nvinfo : EIATTR_REGCOUNT
	.align		4
        /*0000*/ 	.byte	0x04, 0x2f
        /*0002*/ 	.short	(.L_46 - .L_45)
	.align		4
.L_45:
        /*0004*/ 	.word	index@(_Z17kernel_entrypointI23AmpereUnpredicatedFpropN4cute6TensorINS1_10ViewEngineINS1_8gmem_ptrIPfEEEENS1_6LayoutINS1_5tupleIJNS1_1CILi128EEENS9_IJNSA_ILi64EEENSA_ILi3EEESD_SD_EEEEEENS9_IJNSA_ILi1728EEENS9_IJNSA_ILi1EEENSA_ILi576EEENSA_ILi192EEESC_EEEEEEEEEENS2_IS7_NS8_INS9_IJNS9_IJiNSA_ILi4EEENSA_ILi2EEESP_EEESE_EEENS9_IJNS9_IJNSA_ILi6144EEENSA_ILi1024EEENSA_ILi256EEESC_EEENS9_IJSH_ST_SU_SC_EEEEEEEEEENS2_IS7_NS8_INS9_IJSB_SQ_EEENS9_IJSH_NS9_IJNSA_ILi2048EEENSA_ILi512EEESU_SB_EEEEEEEEEEEvT0_T1_T2_)
        /*0008*/ 	.word	0x00000098


	//----- nvinfo : EIATTR_FRAME_SIZE
	.align		4
.L_46:
        /*000c*/ 	.byte	0x04, 0x11
        /*000e*/ 	.short	(.L_48 - .L_47)
	.align		4
.L_47:
        /*0010*/ 	.word	index@(_Z17kernel_entrypointI23AmpereUnpredicatedFpropN4cute6TensorINS1_10ViewEngineINS1_8gmem_ptrIPfEEEENS1_6LayoutINS1_5tupleIJNS1_1CILi128EEENS9_IJNSA_ILi64EEENSA_ILi3EEESD_SD_EEEEEENS9_IJNSA_ILi1728EEENS9_IJNSA_ILi1EEENSA_ILi576EEENSA_ILi192EEESC_EEEEEEEEEENS2_IS7_NS8_INS9_IJNS9_IJiNSA_ILi4EEENSA_ILi2EEESP_EEESE_EEENS9_IJNS9_IJNSA_ILi6144EEENSA_ILi1024EEENSA_ILi256EEESC_EEENS9_IJSH_ST_SU_SC_EEEEEEEEEENS2_IS7_NS8_INS9_IJSB_SQ_EEENS9_IJSH_NS9_IJNSA_ILi2048EEENSA_ILi512EEESU_SB_EEEEEEEEEEEvT0_T1_T2_)
        /*0014*/ 	.word	0x00000000


	//----- nvinfo : EIATTR_REGCOUNT
	.align		4
.L_48:
        /*0018*/ 	.byte	0x04, 0x2f
        /*001a*/ 	.short	(.L_50 - .L_49)
	.align		4
.L_49:
        /*001c*/ 	.word	index@(_Z17kernel_entrypointI23AmpereUnpredicatedFpropN4cute6TensorINS1_10ViewEngineINS1_8gmem_ptrIPfEEEENS1_6LayoutINS1_5tupleIJNS1_1CILi128EEENS9_IJNSA_ILi64EEENSA_ILi3EEESD_SD_EEEEEENS9_IJNSA_ILi1728EEENS9_IJNSA_ILi1EEENSA_ILi576EEENSA_ILi192EEESC_EEEEEEEEEENS2_IS7_NS1_14ComposedLayoutINS8_INS9_IJSH_SH_EEENS9_IJN7example12CustomStrideINSQ_13IndexedGatherIjEESC_EESH_EEEEENS1_15ArithmeticTupleIJNSA_ILi0EEESY_EEENS8_INS9_IJNS9_IJiNSA_ILi4EEENSA_ILi2EEES11_EEESE_EEENS9_IJNS9_IJNS1_11ScaledBasisINSA_ILi96EEEJLi0EEEENS14_INSA_ILi16EEEJLi0EEEENS14_IS10_JLi0EEEENS14_ISH_JLi0EEEEEEENS9_IJNS14_ISH_JLi1EEEES18_S19_S1A_EEEEEEEEEEEENS2_IS7_NSO_INS8_ISP_NS9_IJNSR_IST_SB_EESH_EEEEESZ_NS8_INS9_IJSB_S12_EEENS9_IJS1C_NS9_IJS18_S19_NS14_IS11_JLi0EEEES1A_EEEEEEEEEEEEEvT0_T1_T2_)
        /*0020*/ 	.word	0x0000009e


	//----- nvinfo : EIATTR_FRAME_SIZE
	.align		4
.L_50:
        /*0024*/ 	.byte	0x04, 0x11
        /*0026*/ 	.short	(.L_52 - .L_51)
	.align		4
.L_51:
        /*0028*/ 	.word	index@(_Z17kernel_entrypointI23AmpereUnpredicatedFpropN4cute6TensorINS1_10ViewEngineINS1_8gmem_ptrIPfEEEENS1_6LayoutINS1_5tupleIJNS1_1CILi128EEENS9_IJNSA_ILi64EEENSA_ILi3EEESD_SD_EEEEEENS9_IJNSA_ILi1728EEENS9_IJNSA_ILi1EEENSA_ILi576EEENSA_ILi192EEESC_EEEEEEEEEENS2_IS7_NS1_14ComposedLayoutINS8_INS9_IJSH_SH_EEENS9_IJN7example12CustomStrideINSQ_13IndexedGatherIjEESC_EESH_EEEEENS1_15ArithmeticTupleIJNSA_ILi0EEESY_EEENS8_INS9_IJNS9_IJiNSA_ILi4EEENSA_ILi2EEES11_EEESE_EEENS9_IJNS9_IJNS1_11ScaledBasisINSA_ILi96EEEJLi0EEEENS14_INSA_ILi16EEEJLi0EEEENS14_IS10_JLi0EEEENS14_ISH_JLi0EEEEEEENS9_IJNS14_ISH_JLi1EEEES18_S19_S1A_EEEEEEEEEEEENS2_IS7_NSO_INS8_ISP_NS9_IJNSR_IST_SB_EESH_EEEEESZ_NS8_INS9_IJSB_S12_EEENS9_IJS1C_NS9_IJS18_S19_NS14_IS11_JLi0EEEES1A_EEEEEEEEEEEEEvT0_T1_T2_)
        /*002c*/ 	.word	0x00000000


	//----- nvinfo : EIATTR_REGCOUNT
	.align		4
.L_52:
        /*0030*/ 	.byte	0x04, 0x2f
        /*0032*/ 	.short	(.L_54 - .L_53)
	.align		4
.L_53:
        /*0034*/ 	.word	index@(_ZN3cub17CUB_300001_SM_8006detail11EmptyKernelIvEEvv)
        /*0038*/ 	.word	0x00000004


	//----- nvinfo : EIATTR_FRAME_SIZE
	.align		4
.L_54:
        /*003c*/ 	.byte	0x04, 0x11
        /*003e*/ 	.short	(.L_56 - .L_55)
	.align		4
.L_55:
        /*0040*/ 	.word	index@(_ZN3cub17CUB_300001_SM_8006detail11EmptyKernelIvEEvv)
        /*0044*/ 	.word	0x00000000


	//----- nvinfo : EIATTR_REGCOUNT
	.align		4
.L_56:
        /*0048*/ 	.byte	0x04, 0x2f
        /*004a*/ 	.short	(.L_58 - .L_57)
	.align		4
.L_57:
        /*004c*/ 	.word	index@(_ZN3cub17CUB_300001_SM_8006detail8for_each13static_kernelINS2_12policy_hub_t12policy_500_tEmN6thrust23THRUST_300001_SM_800_NS8cuda_cub20__uninitialized_fill7functorINS7_7pointerIfNS8_3tagERfNS7_11use_defaultEEEfEEEEvT0_T1_)
        /*0050*/ 	.word	0x0000000a


	//----- nvinfo : EIATTR_FRAME_SIZE
	.align		4
.L_58:
        /*0054*/ 	.byte	0x04, 0x11
        /*0056*/ 	.short	(.L_60 - .L_59)
	.align		4
.L_59:
        /*0058*/ 	.word	index@(_ZN3cub17CUB_300001_SM_8006detail8for_each13static_kernelINS2_12policy_hub_t12policy_500_tEmN6thrust23THRUST_300001_SM_800_NS8cuda_cub20__uninitialized_fill7functorINS7_7pointerIfNS8_3tagERfNS7_11use_defaultEEEfEEEEvT0_T1_)
        /*005c*/ 	.word	0x00000000


	//----- nvinfo : EIATTR_REGCOUNT
	.align		4
.L_60:
        /*0060*/ 	.byte	0x04, 0x2f
        /*0062*/ 	.short	(.L_62 - .L_61)
	.align		4
.L_61:
        /*0064*/ 	.word	index@(_ZN3cub17CUB_300001_SM_8006detail8for_each13static_kernelINS2_12policy_hub_t12policy_500_tEmN6thrust23THRUST_300001_SM_800_NS8cuda_cub20__uninitialized_fill7functorINS7_7pointerIjNS8_3tagERjNS7_11use_defaultEEEjEEEEvT0_T1_)
        /*0068*/ 	.word	0x0000000a


	//----- nvinfo : EIATTR_FRAME_SIZE
	.align		4
.L_62:
        /*006c*/ 	.byte	0x04, 0x11
        /*006e*/ 	.short	(.L_64 - .L_63)
	.align		4
.L_63:
        /*0070*/ 	.word	index@(_ZN3cub17CUB_300001_SM_8006detail8for_each13static_kernelINS2_12policy_hub_t12policy_500_tEmN6thrust23THRUST_300001_SM_800_NS8cuda_cub20__uninitialized_fill7functorINS7_7pointerIjNS8_3tagERjNS7_11use_defaultEEEjEEEEvT0_T1_)
        /*0074*/ 	.word	0x00000000


	//----- nvinfo : EIATTR_REGCOUNT
	.align		4
.L_64:
        /*0078*/ 	.byte	0x04, 0x2f
        /*007a*/ 	.short	(.L_66 - .L_65)
	.align		4
.L_65:
        /*007c*/ 	.word	index@(_ZN3cub17CUB_300001_SM_8006detail8for_each13static_kernelINS2_12policy_hub_t12policy_500_tElN6thrust23THRUST_300001_SM_800_NS8cuda_cub10__tabulate7functorINS7_16reverse_iteratorINS7_6detail15normal_iteratorINS7_7pointerIjNS8_3tagERjNS7_11use_defaultEEEEEEENS7_6system6detail7generic6detail22compute_sequence_valueIjvEElEEEEvT0_T1_)
        /*0080*/ 	.word	0x0000000d


	//----- nvinfo : EIATTR_FRAME_SIZE
	.align		4
.L_66:
        /*0084*/ 	.byte	0x04, 0x11
        /*0086*/ 	.short	(.L_68 - .L_67)
	.align		4
.L_67:
        /*0088*/ 	.word	index@(_ZN3cub17CUB_300001_SM_8006detail8for_each13static_kernelINS2_12policy_hub_t12policy_500_tElN6thrust23THRUST_300001_SM_800_NS8cuda_cub10__tabulate7functorINS7_16reverse_iteratorINS7_6detail15normal_iteratorINS7_7pointerIjNS8_3tagERjNS7_11use_defaultEEEEEEENS7_6system6detail7generic6detail22compute_sequence_valueIjvEElEEEEvT0_T1_)
        /*008c*/ 	.word	0x00000000


	//----- nvinfo : EIATTR_MIN_STACK_SIZE
	.align		4
.L_68:
        /*0090*/ 	.byte	0x04, 0x12
        /*0092*/ 	.short	(.L_70 - .L_69)
	.align		4
.L_69:
        /*0094*/ 	.word	index@(_ZN3cub17CUB_300001_SM_8006detail8for_each13static_kernelINS2_12policy_hub_t12policy_500_tElN6thrust23THRUST_300001_SM_800_NS8cuda_cub10__tabulate7functorINS7_16reverse_iteratorINS7_6detail15normal_iteratorINS7_7pointerIjNS8_3tagERjNS7_11use_defaultEEEEEEENS7_6system6detail7generic6detail22compute_sequence_valueIjvEElEEEEvT0_T1_)
        /*0098*/ 	.word	0x00000000


	//----- nvinfo : EIATTR_MIN_STACK_SIZE
	.align		4
.L_70:
        /*009c*/ 	.byte	0x04, 0x12
        /*009e*/ 	.short	(.L_72 - .L_71)
	.align		4
.L_71:
        /*00a0*/ 	.word	index@(_ZN3cub17CUB_300001_SM_8006detail8for_each13static_kernelINS2_12policy_hub_t12policy_500_tEmN6thrust23THRUST_300001_SM_800_NS8cuda_cub20__uninitialized_fill7functorINS7_7pointerIjNS8_3tagERjNS7_11use_defaultEEEjEEEEvT0_T1_)
        /*00a4*/ 	.word	0x00000000


	//----- nvinfo : EIATTR_MIN_STACK_SIZE
	.align		4
.L_72:
        /*00a8*/ 	.byte	0x04, 0x12
        /*00aa*/ 	.short	(.L_74 - .L_73)
	.align		4
.L_73:
        /*00ac*/ 	.word	index@(_ZN3cub17CUB_300001_SM_8006detail8for_each13static_kernelINS2_12policy_hub_t12policy_500_tEmN6thrust23THRUST_300001_SM_800_NS8cuda_cub20__uninitialized_fill7functorINS7_7pointerIfNS8_3tagERfNS7_11use_defaultEEEfEEEEvT0_T1_)
        /*00b0*/ 	.word	0x00000000


	//----- nvinfo : EIATTR_MIN_STACK_SIZE
	.align		4
.L_74:
        /*00b4*/ 	.byte	0x04, 0x12
        /*00b6*/ 	.short	(.L_76 - .L_75)
	.align		4
.L_75:
        /*00b8*/ 	.word	index@(_ZN3cub17CUB_300001_SM_8006detail11EmptyKernelIvEEvv)
        /*00bc*/ 	.word	0x00000000


	//----- nvinfo : EIATTR_MIN_STACK_SIZE
	.align		4
.L_76:
        /*00c0*/ 	.byte	0x04, 0x12
        /*00c2*/ 	.short	(.L_78 - .L_77)
	.align		4
.L_77:
        /*00c4*/ 	.word	index@(_Z17kernel_entrypointI23AmpereUnpredicatedFpropN4cute6TensorINS1_10ViewEngineINS1_8gmem_ptrIPfEEEENS1_6LayoutINS1_5tupleIJNS1_1CILi128EEENS9_IJNSA_ILi64EEENSA_ILi3EEESD_SD_EEEEEENS9_IJNSA_ILi1728EEENS9_IJNSA_ILi1EEENSA_ILi576EEENSA_ILi192EEESC_EEEEEEEEEENS2_IS7_NS1_14ComposedLayoutINS8_INS9_IJSH_SH_EEENS9_IJN7example12CustomStrideINSQ_13IndexedGatherIjEESC_EESH_EEEEENS1_15ArithmeticTupleIJNSA_ILi0EEESY_EEENS8_INS9_IJNS9_IJiNSA_ILi4EEENSA_ILi2EEES11_EEESE_EEENS9_IJNS9_IJNS1_11ScaledBasisINSA_ILi96EEEJLi0EEEENS14_INSA_ILi16EEEJLi0EEEENS14_IS10_JLi0EEEENS14_ISH_JLi0EEEEEEENS9_IJNS14_ISH_JLi1EEEES18_S19_S1A_EEEEEEEEEEEENS2_IS7_NSO_INS8_ISP_NS9_IJNSR_IST_SB_EESH_EEEEESZ_NS8_INS9_IJSB_S12_EEENS9_IJS1C_NS9_IJS18_S19_NS14_IS11_JLi0EEEES1A_EEEEEEEEEEEEEvT0_T1_T2_)
        /*00c8*/ 	.word	0x00000000


	//----- nvinfo : EIATTR_MIN_STACK_SIZE
	.align		4
.L_78:
        /*00cc*/ 	.byte	0x04, 0x12
        /*00ce*/ 	.short	(.L_80 - .L_79)
	.align		4
.L_79:
        /*00d0*/ 	.word	index@(_Z17kernel_entrypointI23AmpereUnpredicatedFpropN4cute6TensorINS1_10ViewEngineINS1_8gmem_ptrIPfEEEENS1_6LayoutINS1_5tupleIJNS1_1CILi128EEENS9_IJNSA_ILi64EEENSA_ILi3EEESD_SD_EEEEEENS9_IJNSA_ILi1728EEENS9_IJNSA_ILi1EEENSA_ILi576EEENSA_ILi192EEESC_EEEEEEEEEENS2_IS7_NS8_INS9_IJNS9_IJiNSA_ILi4EEENSA_ILi2EEESP_EEESE_EEENS9_IJNS9_IJNSA_ILi6144EEENSA_ILi1024EEENSA_ILi256EEESC_EEENS9_IJSH_ST_SU_SC_EEEEEEEEEENS2_IS7_NS8_INS9_IJSB_SQ_EEENS9_IJSH_NS9_IJNSA_ILi2048EEENSA_ILi512EEESU_SB_EEEEEEEEEEEvT0_T1_T2_)
        /*00d4*/ 	.word	0x00000000
.L_80:


//--------------------- .nv.info._ZN3cub17CUB_300001_SM_8006detail8for_each13static_kernelINS2_12policy_hub_t12policy_500_tElN6thrust23THRUST_300001_SM_800_NS8cuda_cub10__tabulate7functorINS7_16reverse_iteratorINS7_6detail15normal_iteratorINS7_7pointerIjNS8_3tagERjNS7_11use_defaultEEEEEEENS7_6system6detail7generic6detail22compute_sequence_valueIjvEElEEEEvT0_T1_ --------------------------
	.section	.nv.info._ZN3cub17CUB_300001_SM_8006detail8for_each13static_kernelINS2_12policy_hub_t12policy_500_tElN6thrust23THRUST_300001_SM_800_NS8cuda_cub10__tabulate7functorINS7_16reverse_iteratorINS7_6detail15normal_iteratorINS7_7pointerIjNS8_3tagERjNS7_11use_defaultEEEEEEENS7_6system6detail7generic6detail22compute_sequence_valueIjvEElEEEEvT0_T1_,"",@"SHT_CUDA_INFO"
	.sectionflags	@""
	.align	4


	//----- nvinfo : EIATTR_CUDA_API_VERSION
	.align		4
        /*0000*/ 	.byte	0x04, 0x37
        /*0002*/ 	.short	(.L_82 - .L_81)
.L_81:
        /*0004*/ 	.word	0x00000082


	//----- nvinfo : EIATTR_SW2861232_WAR
	.align		4
.L_82:
        /*0008*/ 	.byte	0x01, 0x35
	.zero		2


	//----- nvinfo : EIATTR_PARAM_CBANK
	.align		4
        /*000c*/ 	.byte	0x04, 0x0a
        /*000e*/ 	.short	(.L_84 - .L_83)
	.align		4
.L_83:
        /*0010*/ 	.word	index@(.nv.constant0._ZN3cub17CUB_300001_SM_8006detail8for_each13static_kernelINS2_12policy_hub_t12policy_500_tElN6thrust23THRUST_300001_SM_800_NS8cuda_cub10__tabulate7functorINS7_16reverse_iteratorINS7_6detail15normal_iteratorINS7_7pointerIjNS8_3tagERjNS7_11use_defaultEEEEEEENS7_6system6detail7generic6detail22compute_sequence_valueIjvEElEEEEvT0_T1_)
        /*0014*/ 	.short	0x0160
        /*0016*/ 	.short	0x0018


	//----- nvinfo : EIATTR_CBANK_PARAM_SIZE
	.align		4
.L_84:
        /*0018*/ 	.byte	0x03, 0x19
        /*001a*/ 	.short	0x0018


	//----- nvinfo : EIATTR_KPARAM_INFO
	.align		4
        /*001c*/ 	.byte	0x04, 0x17
        /*001e*/ 	.short	(.L_86 - .L_85)
.L_85:
        /*0020*/ 	.word	0x00000000
        /*0024*/ 	.short	0x0001
        /*0026*/ 	.short	0x0008
        /*0028*/ 	.byte	0x00, 0xf0, 0x41, 0x00


	//----- nvinfo : EIATTR_KPARAM_INFO
	.align		4
.L_86:
        /*002c*/ 	.byte	0x04, 0x17
        /*002e*/ 	.short	(.L_88 - .L_87)
.L_87:
        /*0030*/ 	.word	0x00000000
        /*0034*/ 	.short	0x0000
        /*0036*/ 	.short	0x0000
        /*0038*/ 	.byte	0x00, 0xf0, 0x21, 0x00


	//----- nvinfo : EIATTR_MAXREG_COUNT
	.align		4
.L_88:
        /*003c*/ 	.byte	0x03, 0x1b
        /*003e*/ 	.short	0x00ff


	//----- nvinfo : EIATTR_MERCURY_ISA_VERSION
	.align		4
        /*0040*/ 	.byte	0x03, 0x5f
        /*0042*/ 	.short	0x0000


	//----- nvinfo : EIATTR_EXIT_INSTR_OFFSETS
	.align		4
        /*0044*/ 	.byte	0x04, 0x1c
        /*0046*/ 	.short	(.L_90 - .L_89)


	//   ....[0]....
.L_89:
        /*0048*/ 	.word	0x000001c0


	//   ....[1]....
        /*004c*/ 	.word	0x00000200


	//   ....[2]....
        /*0050*/ 	.word	0x00000270


	//----- nvinfo : EIATTR_MAX_THREADS
	.align		4
.L_90:
        /*0054*/ 	.byte	0x04, 0x05
        /*0056*/ 	.short	(.L_92 - .L_91)
.L_91:
        /*0058*/ 	.word	0x00000100
        /*005c*/ 	.word	0x00000001
        /*0060*/ 	.word	0x00000001
.L_92:


//--------------------- .nv.info._ZN3cub17CUB_300001_SM_8006detail8for_each13static_kernelINS2_12policy_hub_t12policy_500_tEmN6thrust23THRUST_300001_SM_800_NS8cuda_cub20__uninitialized_fill7functorINS7_7pointerIjNS8_3tagERjNS7_11use_defaultEEEjEEEEvT0_T1_ --------------------------
	.section	.nv.info._ZN3cub17CUB_300001_SM_8006detail8for_each13static_kernelINS2_12policy_hub_t12policy_500_tEmN6thrust23THRUST_300001_SM_800_NS8cuda_cub20__uninitialized_fill7functorINS7_7pointerIjNS8_3tagERjNS7_11use_defaultEEEjEEEEvT0_T1_,"",@"SHT_CUDA_INFO"
	.sectionflags	@""
	.align	4


	//----- nvinfo : EIATTR_CUDA_API_VERSION
	.align		4
        /*0000*/ 	.byte	0x04, 0x37
        /*0002*/ 	.short	(.L_94 - .L_93)
.L_93:
        /*0004*/ 	.word	0x00000082


	//----- nvinfo : EIATTR_SW2861232_WAR
	.align		4
.L_94:
        /*0008*/ 	.byte	0x01, 0x35
	.zero		2


	//----- nvinfo : EIATTR_PARAM_CBANK
	.align		4
        /*000c*/ 	.byte	0x04, 0x0a
        /*000e*/ 	.short	(.L_96 - .L_95)
	.align		4
.L_95:
        /*0010*/ 	.word	index@(.nv.constant0._ZN3cub17CUB_300001_SM_8006detail8for_each13static_kernelINS2_12policy_hub_t12policy_500_tEmN6thrust23THRUST_300001_SM_800_NS8cuda_cub20__uninitialized_fill7functorINS7_7pointerIjNS8_3tagERjNS7_11use_defaultEEEjEEEEvT0_T1_)
        /*0014*/ 	.short	0x0160
        /*0016*/ 	.short	0x0018


	//----- nvinfo : EIATTR_CBANK_PARAM_SIZE
	.align		4
.L_96:
        /*0018*/ 	.byte	0x03, 0x19
        /*001a*/ 	.short	0x0018


	//----- nvinfo : EIATTR_KPARAM_INFO
	.align		4
        /*001c*/ 	.byte	0x04, 0x17
        /*001e*/ 	.short	(.L_98 - .L_97)
.L_97:
        /*0020*/ 	.word	0x00000000
        /*0024*/ 	.short	0x0001
        /*0026*/ 	.short	0x0008
        /*0028*/ 	.byte	0x00, 0xf0, 0x41, 0x00


	//----- nvinfo : EIATTR_KPARAM_INFO
	.align		4
.L_98:
        /*002c*/ 	.byte	0x04, 0x17
        /*002e*/ 	.short	(.L_100 - .L_99)
.L_99:
        /*0030*/ 	.word	0x00000000
        /*0034*/ 	.short	0x0000
        /*0036*/ 	.short	0x0000
        /*0038*/ 	.byte	0x00, 0xf0, 0x21, 0x00


	//----- nvinfo : EIATTR_MAXREG_COUNT
	.align		4
.L_100:
        /*003c*/ 	.byte	0x03, 0x1b
        /*003e*/ 	.short	0x00ff


	//----- nvinfo : EIATTR_MERCURY_ISA_VERSION
	.align		4
        /*0040*/ 	.byte	0x03, 0x5f
        /*0042*/ 	.short	0x0000


	//----- nvinfo : EIATTR_EXIT_INSTR_OFFSETS
	.align		4
        /*0044*/ 	.byte	0x04, 0x1c
        /*0046*/ 	.short	(.L_102 - .L_101)


	//   ....[0]....
.L_101:
        /*0048*/ 	.word	0x00000160


	//   ....[1]....
        /*004c*/ 	.word	0x00000190


	//   ....[2]....
        /*0050*/ 	.word	0x000001d0


	//----- nvinfo : EIATTR_MAX_THREADS
	.align		4
.L_102:
        /*0054*/ 	.byte	0x04, 0x05
        /*0056*/ 	.short	(.L_104 - .L_103)
.L_103:
        /*0058*/ 	.word	0x00000100
        /*005c*/ 	.word	0x00000001
        /*0060*/ 	.word	0x00000001
.L_104:


//--------------------- .nv.info._ZN3cub17CUB_300001_SM_8006detail8for_each13static_kernelINS2_12policy_hub_t12policy_500_tEmN6thrust23THRUST_300001_SM_800_NS8cuda_cub20__uninitialized_fill7functorINS7_7pointerIfNS8_3tagERfNS7_11use_defaultEEEfEEEEvT0_T1_ --------------------------
	.section	.nv.info._ZN3cub17CUB_300001_SM_8006detail8for_each13static_kernelINS2_12policy_hub_t12policy_500_tEmN6thrust23THRUST_300001_SM_800_NS8cuda_cub20__uninitialized_fill7functorINS7_7pointerIfNS8_3tagERfNS7_11use_defaultEEEfEEEEvT0_T1_,"",@"SHT_CUDA_INFO"
	.sectionflags	@""
	.align	4


	//----- nvinfo : EIATTR_CUDA_API_VERSION
	.align		4
        /*0000*/ 	.byte	0x04, 0x37
        /*0002*/ 	.short	(.L_106 - .L_105)
.L_105:
        /*0004*/ 	.word	0x00000082


	//----- nvinfo : EIATTR_SW2861232_WAR
	.align		4
.L_106:
        /*0008*/ 	.byte	0x01, 0x35
	.zero		2


	//----- nvinfo : EIATTR_PARAM_CBANK
	.align		4
        /*000c*/ 	.byte	0x04, 0x0a
        /*000e*/ 	.short	(.L_108 - .L_107)
	.align		4
.L_107:
        /*0010*/ 	.word	index@(.nv.constant0._ZN3cub17CUB_300001_SM_8006detail8for_each13static_kernelINS2_12policy_hub_t12policy_500_tEmN6thrust23THRUST_300001_SM_800_NS8cuda_cub20__uninitialized_fill7functorINS7_7pointerIfNS8_3tagERfNS7_11use_defaultEEEfEEEEvT0_T1_)
        /*0014*/ 	.short	0x0160
        /*0016*/ 	.short	0x0018


	//----- nvinfo : EIATTR_CBANK_PARAM_SIZE
	.align		4
.L_108:
        /*0018*/ 	.byte	0x03, 0x19
        /*001a*/ 	.short	0x0018


	//----- nvinfo : EIATTR_KPARAM_INFO
	.align		4
        /*001c*/ 	.byte	0x04, 0x17
        /*001e*/ 	.short	(.L_110 - .L_109)
.L_109:
        /*0020*/ 	.word	0x00000000
        /*0024*/ 	.short	0x0001
        /*0026*/ 	.short	0x0008
        /*0028*/ 	.byte	0x00, 0xf0, 0x41, 0x00


	//----- nvinfo : EIATTR_KPARAM_INFO
	.align		4
.L_110:
        /*002c*/ 	.byte	0x04, 0x17
        /*002e*/ 	.short	(.L_112 - .L_111)
.L_111:
        /*0030*/ 	.word	0x00000000
        /*0034*/ 	.short	0x0000
        /*0036*/ 	.short	0x0000
        /*0038*/ 	.byte	0x00, 0xf0, 0x21, 0x00


	//----- nvinfo : EIATTR_MAXREG_COUNT
	.align		4
.L_112:
        /*003c*/ 	.byte	0x03, 0x1b
        /*003e*/ 	.short	0x00ff


	//----- nvinfo : EIATTR_MERCURY_ISA_VERSION
	.align		4
        /*0040*/ 	.byte	0x03, 0x5f
        /*0042*/ 	.short	0x0000


	//----- nvinfo : EIATTR_EXIT_INSTR_OFFSETS
	.align		4
        /*0044*/ 	.byte	0x04, 0x1c
        /*0046*/ 	.short	(.L_114 - .L_113)


	//   ....[0]....
.L_113:
        /*0048*/ 	.word	0x00000160


	//   ....[1]....
        /*004c*/ 	.word	0x00000190


	//   ....[2]....
        /*0050*/ 	.word	0x000001d0


	//----- nvinfo : EIATTR_MAX_THREADS
	.align		4
.L_114:
        /*0054*/ 	.byte	0x04, 0x05
        /*0056*/ 	.short	(.L_116 - .L_115)
.L_115:
        /*0058*/ 	.word	0x00000100
        /*005c*/ 	.word	0x00000001
        /*0060*/ 	.word	0x00000001
.L_116:


//--------------------- .nv.info._ZN3cub17CUB_300001_SM_8006detail11EmptyKernelIvEEvv --------------------------
	.section	.nv.info._ZN3cub17CUB_300001_SM_8006detail11EmptyKernelIvEEvv,"",@"SHT_CUDA_INFO"
	.sectionflags	@""
	.align	4


	//----- nvinfo : EIATTR_CUDA_API_VERSION
	.align		4
        /*0000*/ 	.byte	0x04, 0x37
        /*0002*/ 	.short	(.L_118 - .L_117)
.L_117:
        /*0004*/ 	.word	0x00000082


	//----- nvinfo : EIATTR_SW2861232_WAR
	.align		4
.L_118:
        /*0008*/ 	.byte	0x01, 0x35
	.zero		2


	//----- nvinfo : EIATTR_MAXREG_COUNT
	.align		4
        /*000c*/ 	.byte	0x03, 0x1b
        /*000e*/ 	.short	0x00ff


	//----- nvinfo : EIATTR_MERCURY_ISA_VERSION
	.align		4
        /*0010*/ 	.byte	0x03, 0x5f
        /*0012*/ 	.short	0x0000


	//----- nvinfo : EIATTR_EXIT_INSTR_OFFSETS
	.align		4
        /*0014*/ 	.byte	0x04, 0x1c
        /*0016*/ 	.short	(.L_120 - .L_119)


	//   ....[0]....
.L_119:
        /*0018*/ 	.word	0x00000010
.L_120:


//--------------------- .nv.info._Z17kernel_entrypointI23AmpereUnpredicatedFpropN4cute6TensorINS1_10ViewEngineINS1_8gmem_ptrIPfEEEENS1_6LayoutINS1_5tupleIJNS1_1CILi128EEENS9_IJNSA_ILi64EEENSA_ILi3EEESD_SD_EEEEEENS9_IJNSA_ILi1728EEENS9_IJNSA_ILi1EEENSA_ILi576EEENSA_ILi192EEESC_EEEEEEEEEENS2_IS7_NS1_14ComposedLayoutINS8_INS9_IJSH_SH_EEENS9_IJN7example12CustomStrideINSQ_13IndexedGatherIjEESC_EESH_EEEEENS1_15ArithmeticTupleIJNSA_ILi0EEESY_EEENS8_INS9_IJNS9_IJiNSA_ILi4EEENSA_ILi2EEES11_EEESE_EEENS9_IJNS9_IJNS1_11ScaledBasisINSA_ILi96EEEJLi0EEEENS14_INSA_ILi16EEEJLi0EEEENS14_IS10_JLi0EEEENS14_ISH_JLi0EEEEEEENS9_IJNS14_ISH_JLi1EEEES18_S19_S1A_EEEEEEEEEEEENS2_IS7_NSO_INS8_ISP_NS9_IJNSR_IST_SB_EESH_EEEEESZ_NS8_INS9_IJSB_S12_EEENS9_IJS1C_NS9_IJS18_S19_NS14_IS11_JLi0EEEES1A_EEEEEEEEEEEEEvT0_T1_T2_ --------------------------
	.section	.nv.info._Z17kernel_entrypointI23AmpereUnpredicatedFpropN4cute6TensorINS1_10ViewEngineINS1_8gmem_ptrIPfEEEENS1_6LayoutINS1_5tupleIJNS1_1CILi128EEENS9_IJNSA_ILi64EEENSA_ILi3EEESD_SD_EEEEEENS9_IJNSA_ILi1728EEENS9_IJNSA_ILi1EEENSA_ILi576EEENSA_ILi192EEESC_EEEEEEEEEENS2_IS7_NS1_14ComposedLayoutINS8_INS9_IJSH_SH_EEENS9_IJN7example12CustomStrideINSQ_13IndexedGatherIjEESC_EESH_EEEEENS1_15ArithmeticTupleIJNSA_ILi0EEESY_EEENS8_INS9_IJNS9_IJiNSA_ILi4EEENSA_ILi2EEES11_EEESE_EEENS9_IJNS9_IJNS1_11ScaledBasisINSA_ILi96EEEJLi0EEEENS14_INSA_ILi16EEEJLi0EEEENS14_IS10_JLi0EEEENS14_ISH_JLi0EEEEEEENS9_IJNS14_ISH_JLi1EEEES18_S19_S1A_EEEEEEEEEEEENS2_IS7_NSO_INS8_ISP_NS9_IJNSR_IST_SB_EESH_EEEEESZ_NS8_INS9_IJSB_S12_EEENS9_IJS1C_NS9_IJS18_S19_NS14_IS11_JLi0EEEES1A_EEEEEEEEEEEEEvT0_T1_T2_,"",@"SHT_CUDA_INFO"
	.sectionflags	@""
	.align	4


	//----- nvinfo : EIATTR_CUDA_API_VERSION
	.align		4
        /*0000*/ 	.byte	0x04, 0x37
        /*0002*/ 	.short	(.L_122 - .L_121)
.L_121:
        /*0004*/ 	.word	0x00000082


	//----- nvinfo : EIATTR_SW2861232_WAR
	.align		4
.L_122:
        /*0008*/ 	.byte	0x01, 0x35
	.zero		2


	//----- nvinfo : EIATTR_PARAM_CBANK
	.align		4
        /*000c*/ 	.byte	0x04, 0x0a
        /*000e*/ 	.short	(.L_124 - .L_123)
	.align		4
.L_123:
        /*0010*/ 	.word	index@(.nv.constant0._Z17kernel_entrypointI23AmpereUnpredicatedFpropN4cute6TensorINS1_10ViewEngineINS1_8gmem_ptrIPfEEEENS1_6LayoutINS1_5tupleIJNS1_1CILi128EEENS9_IJNSA_ILi64EEENSA_ILi3EEESD_SD_EEEEEENS9_IJNSA_ILi1728EEENS9_IJNSA_ILi1EEENSA_ILi576EEENSA_ILi192EEESC_EEEEEEEEEENS2_IS7_NS1_14ComposedLayoutINS8_INS9_IJSH_SH_EEENS9_IJN7example12CustomStrideINSQ_13IndexedGatherIjEESC_EESH_EEEEENS1_15ArithmeticTupleIJNSA_ILi0EEESY_EEENS8_INS9_IJNS9_IJiNSA_ILi4EEENSA_ILi2EEES11_EEESE_EEENS9_IJNS9_IJNS1_11ScaledBasisINSA_ILi96EEEJLi0EEEENS14_INSA_ILi16EEEJLi0EEEENS14_IS10_JLi0EEEENS14_ISH_JLi0EEEEEEENS9_IJNS14_ISH_JLi1EEEES18_S19_S1A_EEEEEEEEEEEENS2_IS7_NSO_INS8_ISP_NS9_IJNSR_IST_SB_EESH_EEEEESZ_NS8_INS9_IJSB_S12_EEENS9_IJS1C_NS9_IJS18_S19_NS14_IS11_JLi0EEEES1A_EEEEEEEEEEEEEvT0_T1_T2_)
        /*0014*/ 	.short	0x0160
        /*0016*/ 	.short	0x0048


	//----- nvinfo : EIATTR_CBANK_PARAM_SIZE
	.align		4
.L_124:
        /*0018*/ 	.byte	0x03, 0x19
        /*001a*/ 	.short	0x0048


	//----- nvinfo : EIATTR_KPARAM_INFO
	.align		4
        /*001c*/ 	.byte	0x04, 0x17
        /*001e*/ 	.short	(.L_126 - .L_125)
.L_125:
        /*0020*/ 	.word	0x00000000
        /*0024*/ 	.short	0x0002
        /*0026*/ 	.short	0x0028
        /*0028*/ 	.byte	0x00, 0xf0, 0x81, 0x00


	//----- nvinfo : EIATTR_KPARAM_INFO
	.align		4
.L_126:
        /*002c*/ 	.byte	0x04, 0x17
        /*002e*/ 	.short	(.L_128 - .L_127)
.L_127:
        /*0030*/ 	.word	0x00000000
        /*0034*/ 	.short	0x0001
        /*0036*/ 	.short	0x0008
        /*0038*/ 	.byte	0x00, 0xf0, 0x81, 0x00


	//----- nvinfo : EIATTR_KPARAM_INFO
	.align		4
.L_128:
        /*003c*/ 	.byte	0x04, 0x17
        /*003e*/ 	.short	(.L_130 - .L_129)
.L_129:
        /*0040*/ 	.word	0x00000000
        /*0044*/ 	.short	0x0000
        /*0046*/ 	.short	0x0000
        /*0048*/ 	.byte	0x00, 0xf0, 0x21, 0x00


	//----- nvinfo : EIATTR_MAXREG_COUNT
	.align		4
.L_130:
        /*004c*/ 	.byte	0x03, 0x1b
        /*004e*/ 	.short	0x00ff


	//----- nvinfo : EIATTR_NUM_BARRIERS
	.align		4
        /*0050*/ 	.byte	0x02, 0x4c
        /*0052*/ 	.byte	0x01
	.zero		1


	//----- nvinfo : EIATTR_MERCURY_ISA_VERSION
	.align		4
        /*0054*/ 	.byte	0x03, 0x5f
        /*0056*/ 	.short	0x0000


	//----- nvinfo : EIATTR_EXIT_INSTR_OFFSETS
	.align		4
        /*0058*/ 	.byte	0x04, 0x1c
        /*005a*/ 	.short	(.L_132 - .L_131)


	//   ....[0]....
.L_131:
        /*005c*/ 	.word	0x000024c0


	//----- nvinfo : EIATTR_MAX_THREADS
	.align		4
.L_132:
        /*0060*/ 	.byte	0x04, 0x05
        /*0062*/ 	.short	(.L_134 - .L_133)
.L_133:
        /*0064*/ 	.word	0x00000080
        /*0068*/ 	.word	0x00000001
        /*006c*/ 	.word	0x00000001
.L_134:


//--------------------- .nv.info._Z17kernel_entrypointI23AmpereUnpredicatedFpropN4cute6TensorINS1_10ViewEngineINS1_8gmem_ptrIPfEEEENS1_6LayoutINS1_5tupleIJNS1_1CILi128EEENS9_IJNSA_ILi64EEENSA_ILi3EEESD_SD_EEEEEENS9_IJNSA_ILi1728EEENS9_IJNSA_ILi1EEENSA_ILi576EEENSA_ILi192EEESC_EEEEEEEEEENS2_IS7_NS8_INS9_IJNS9_IJiNSA_ILi4EEENSA_ILi2EEESP_EEESE_EEENS9_IJNS9_IJNSA_ILi6144EEENSA_ILi1024EEENSA_ILi256EEESC_EEENS9_IJSH_ST_SU_SC_EEEEEEEEEENS2_IS7_NS8_INS9_IJSB_SQ_EEENS9_IJSH_NS9_IJNSA_ILi2048EEENSA_ILi512EEESU_SB_EEEEEEEEEEEvT0_T1_T2_ --------------------------
	.section	.nv.info._Z17kernel_entrypointI23AmpereUnpredicatedFpropN4cute6TensorINS1_10ViewEngineINS1_8gmem_ptrIPfEEEENS1_6LayoutINS1_5tupleIJNS1_1CILi128EEENS9_IJNSA_ILi64EEENSA_ILi3EEESD_SD_EEEEEENS9_IJNSA_ILi1728EEENS9_IJNSA_ILi1EEENSA_ILi576EEENSA_ILi192EEESC_EEEEEEEEEENS2_IS7_NS8_INS9_IJNS9_IJiNSA_ILi4EEENSA_ILi2EEESP_EEESE_EEENS9_IJNS9_IJNSA_ILi6144EEENSA_ILi1024EEENSA_ILi256EEESC_EEENS9_IJSH_ST_SU_SC_EEEEEEEEEENS2_IS7_NS8_INS9_IJSB_SQ_EEENS9_IJSH_NS9_IJNSA_ILi2048EEENSA_ILi512EEESU_SB_EEEEEEEEEEEvT0_T1_T2_,"",@"SHT_CUDA_INFO"
	.sectionflags	@""
	.align	4


	//----- nvinfo : EIATTR_CUDA_API_VERSION
	.align		4
        /*0000*/ 	.byte	0x04, 0x37
        /*0002*/ 	.short	(.L_136 - .L_135)
.L_135:
        /*0004*/ 	.word	0x00000082


	//----- nvinfo : EIATTR_SW2861232_WAR
	.align		4
.L_136:
        /*0008*/ 	.byte	0x01, 0x35
	.zero		2


	//----- nvinfo : EIATTR_PARAM_CBANK
	.align		4
        /*000c*/ 	.byte	0x04, 0x0a
        /*000e*/ 	.short	(.L_138 - .L_137)
	.align		4
.L_137:
        /*0010*/ 	.word	index@(.nv.constant0._Z17kernel_entrypointI23AmpereUnpredicatedFpropN4cute6TensorINS1_10ViewEngineINS1_8gmem_ptrIPfEEEENS1_6LayoutINS1_5tupleIJNS1_1CILi128EEENS9_IJNSA_ILi64EEENSA_ILi3EEESD_SD_EEEEEENS9_IJNSA_ILi1728EEENS9_IJNSA_ILi1EEENSA_ILi576EEENSA_ILi192EEESC_EEEEEEEEEENS2_IS7_NS8_INS9_IJNS9_IJiNSA_ILi4EEENSA_ILi2EEESP_EEESE_EEENS9_IJNS9_IJNSA_ILi6144EEENSA_ILi1024EEENSA_ILi256EEESC_EEENS9_IJSH_ST_SU_SC_EEEEEEEEEENS2_IS7_NS8_INS9_IJSB_SQ_EEENS9_IJSH_NS9_IJNSA_ILi2048EEENSA_ILi512EEESU_SB_EEEEEEEEEEEvT0_T1_T2_)
        /*0014*/ 	.short	0x0160
        /*0016*/ 	.short	0x0028


	//----- nvinfo : EIATTR_CBANK_PARAM_SIZE
	.align		4
.L_138:
        /*0018*/ 	.byte	0x03, 0x19
        /*001a*/ 	.short	0x0028


	//----- nvinfo : EIATTR_KPARAM_INFO
	.align		4
        /*001c*/ 	.byte	0x04, 0x17
        /*001e*/ 	.short	(.L_140 - .L_139)
.L_139:
        /*0020*/ 	.word	0x00000000
        /*0024*/ 	.short	0x0002
        /*0026*/ 	.short	0x0018
        /*0028*/ 	.byte	0x00, 0xf0, 0x41, 0x00


	//----- nvinfo : EIATTR_KPARAM_INFO
	.align		4
.L_140:
        /*002c*/ 	.byte	0x04, 0x17
        /*002e*/ 	.short	(.L_142 - .L_141)
.L_141:
        /*0030*/ 	.word	0x00000000
        /*0034*/ 	.short	0x0001
        /*0036*/ 	.short	0x0008
        /*0038*/ 	.byte	0x00, 0xf0, 0x41, 0x00


	//----- nvinfo : EIATTR_KPARAM_INFO
	.align		4
.L_142:
        /*003c*/ 	.byte	0x04, 0x17
        /*003e*/ 	.short	(.L_144 - .L_143)
.L_143:
        /*0040*/ 	.word	0x00000000
        /*0044*/ 	.short	0x0000
        /*0046*/ 	.short	0x0000
        /*0048*/ 	.byte	0x00, 0xf0, 0x21, 0x00


	//----- nvinfo : EIATTR_MAXREG_COUNT
	.align		4
.L_144:
        /*004c*/ 	.byte	0x03, 0x1b
        /*004e*/ 	.short	0x00ff


	//----- nvinfo : EIATTR_NUM_BARRIERS
	.align		4
        /*0050*/ 	.byte	0x02, 0x4c
        /*0052*/ 	.byte	0x01
	.zero		1


	//----- nvinfo : EIATTR_MERCURY_ISA_VERSION
	.align		4
        /*0054*/ 	.byte	0x03, 0x5f
        /*0056*/ 	.short	0x0000


	//----- nvinfo : EIATTR_EXIT_INSTR_OFFSETS
	.align		4
        /*0058*/ 	.byte	0x04, 0x1c
        /*005a*/ 	.short	(.L_146 - .L_145)


	//   ....[0]....
.L_145:
        /*005c*/ 	.word	0x00001e70


	//----- nvinfo : EIATTR_MAX_THREADS
	.align		4
.L_146:
        /*0060*/ 	.byte	0x04, 0x05
        /*0062*/ 	.short	(.L_148 - .L_147)
.L_147:
        /*0064*/ 	.word	0x00000080
        /*0068*/ 	.word	0x00000001
        /*006c*/ 	.word	0x00000001
.L_148:


//--------------------- .nv.callgraph             --------------------------
	.section	.nv.callgraph,"",@"SHT_CUDA_CALLGRAPH"
	.align	4
	.sectionentsize	8
	.align		4
        /*0000*/ 	.word	0x00000000
	.align		4
        /*0004*/ 	.word	0xffffffff
	.align		4
        /*0008*/ 	.word	0x00000000
	.align		4
        /*000c*/ 	.word	0xfffffffe
	.align		4
        /*0010*/ 	.word	0x00000000
	.align		4
        /*0014*/ 	.word	0xfffffffd
	.align		4
        /*0018*/ 	.word	0x00000000
	.align		4
        /*001c*/ 	.word	0xfffffffc


//--------------------- .nv.rel.action            --------------------------
	.section	.nv.rel.action,"",@"SHT_CUDA_RELOCINFO"
	.align	8
	.sectionentsize	8
        /*0000*/ 	.byte	0x73, 0x00, 0x00, 0x00, 0x00, 0x00, 0x00, 0x00, 0x00, 0x00, 0x00, 0x11, 0x25, 0x00, 0x05, 0x36


//--------------------- .nv.constant4             --------------------------
	.section	.nv.constant4,"a",@progbits
	.align	8
	.align		8
.nv.constant4:
        /*0000*/ 	.dword	_ZN34_INTERNAL_a2c5e294_4_k_cu_ae4c326d4cuda3std3__45__cpo5beginE
	.align		8
        /*0008*/ 	.dword	_ZN34_INTERNAL_a2c5e294_4_k_cu_ae4c326d4cuda3std3__45__cpo3endE
	.align		8
        /*0010*/ 	.dword	_ZN34_INTERNAL_a2c5e294_4_k_cu_ae4c326d4cuda3std3__45__cpo6cbeginE
	.align		8
        /*0018*/ 	.dword	_ZN34_INTERNAL_a2c5e294_4_k_cu_ae4c326d4cuda3std3__45__cpo4cendE
	.align		8
        /*0020*/ 	.dword	_ZN34_INTERNAL_a2c5e294_4_k_cu_ae4c326d4cuda3std3__45__cpo6rbeginE
	.align		8
        /*0028*/ 	.dword	_ZN34_INTERNAL_a2c5e294_4_k_cu_ae4c326d4cuda3std3__45__cpo4rendE
	.align		8
        /*0030*/ 	.dword	_ZN34_INTERNAL_a2c5e294_4_k_cu_ae4c326d4cuda3std3__45__cpo7crbeginE
	.align		8
        /*0038*/ 	.dword	_ZN34_INTERNAL_a2c5e294_4_k_cu_ae4c326d4cuda3std3__45__cpo5crendE
	.align		8
        /*0040*/ 	.dword	_ZN34_INTERNAL_a2c5e294_4_k_cu_ae4c326d4cuda3std3__436_GLOBAL__N__a2c5e294_4_k_cu_ae4c326d6ignoreE
	.align		8
        /*0048*/ 	.dword	_ZN34_INTERNAL_a2c5e294_4_k_cu_ae4c326d4cuda3std3__419piecewise_constructE
	.align		8
        /*0050*/ 	.dword	_ZN34_INTERNAL_a2c5e294_4_k_cu_ae4c326d4cuda3std3__48in_placeE
	.align		8
        /*0058*/ 	.dword	_ZN34_INTERNAL_a2c5e294_4_k_cu_ae4c326d4cuda3std3__420unreachable_sentinelE
	.align		8
        /*0060*/ 	.dword	_ZN34_INTERNAL_a2c5e294_4_k_cu_ae4c326d4cuda3std3__47nulloptE
	.align		8
        /*0068*/ 	.dword	_ZN34_INTERNAL_a2c5e294_4_k_cu_ae4c326d4cuda3std3__48unexpectE
	.align		8
        /*0070*/ 	.dword	_ZN34_INTERNAL_a2c5e294_4_k_cu_ae4c326d4cuda3std6ranges3__45__cpo4swapE
	.align		8
        /*0078*/ 	.dword	_ZN34_INTERNAL_a2c5e294_4_k_cu_ae4c326d4cuda3std6ranges3__45__cpo9iter_moveE
	.align		8
        /*0080*/ 	.dword	_ZN34_INTERNAL_a2c5e294_4_k_cu_ae4c326d4cuda3std6ranges3__45__cpo5beginE
	.align		8
        /*0088*/ 	.dword	_ZN34_INTERNAL_a2c5e294_4_k_cu_ae4c326d4cuda3std6ranges3__45__cpo3endE
	.align		8
        /*0090*/ 	.dword	_ZN34_INTERNAL_a2c5e294_4_k_cu_ae4c326d4cuda3std6ranges3__45__cpo6cbeginE
	.align		8
        /*0098*/ 	.dword	_ZN34_INTERNAL_a2c5e294_4_k_cu_ae4c326d4cuda3std6ranges3__45__cpo4cendE
	.align		8
        /*00a0*/ 	.dword	_ZN34_INTERNAL_a2c5e294_4_k_cu_ae4c326d4cuda3std6ranges3__45__cpo7advanceE
	.align		8
        /*00a8*/ 	.dword	_ZN34_INTERNAL_a2c5e294_4_k_cu_ae4c326d4cuda3std6ranges3__45__cpo9iter_swapE
	.align		8
        /*00b0*/ 	.dword	_ZN34_INTERNAL_a2c5e294_4_k_cu_ae4c326d4cuda3std6ranges3__45__cpo4nextE
	.align		8
        /*00b8*/ 	.dword	_ZN34_INTERNAL_a2c5e294_4_k_cu_ae4c326d4cuda3std6ranges3__45__cpo4prevE
	.align		8
        /*00c0*/ 	.dword	_ZN34_INTERNAL_a2c5e294_4_k_cu_ae4c326d4cuda3std6ranges3__45__cpo4dataE
	.align		8
        /*00c8*/ 	.dword	_ZN34_INTERNAL_a2c5e294_4_k_cu_ae4c326d4cuda3std6ranges3__45__cpo5cdataE
	.align		8
        /*00d0*/ 	.dword	_ZN34_INTERNAL_a2c5e294_4_k_cu_ae4c326d4cuda3std6ranges3__45__cpo4sizeE
	.align		8
        /*00d8*/ 	.dword	_ZN34_INTERNAL_a2c5e294_4_k_cu_ae4c326d4cuda3std6ranges3__45__cpo5ssizeE
	.align		8
        /*00e0*/ 	.dword	_ZN34_INTERNAL_a2c5e294_4_k_cu_ae4c326d4cuda3std6ranges3__45__cpo8distanceE
	.align		8
        /*00e8*/ 	.dword	_ZN34_INTERNAL_a2c5e294_4_k_cu_ae4c326d6thrust23THRUST_300001_SM_800_NS8cuda_cub3parE
	.align		8
        /*00f0*/ 	.dword	_ZN34_INTERNAL_a2c5e294_4_k_cu_ae4c326d6thrust23THRUST_300001_SM_800_NS8cuda_cub10par_nosyncE
	.align		8
        /*00f8*/ 	.dword	_ZN34_INTERNAL_a2c5e294_4_k_cu_ae4c326d6thrust23THRUST_300001_SM_800_NS6system6detail10sequential3seqE
	.align		8
        /*0100*/ 	.dword	_ZN34_INTERNAL_a2c5e294_4_k_cu_ae4c326d6thrust23THRUST_300001_SM_800_NS12placeholders2_1E
	.align		8
        /*0108*/ 	.dword	_ZN34_INTERNAL_a2c5e294_4_k_cu_ae4c326d6thrust23THRUST_300001_SM_800_NS12placeholders2_2E
	.align		8
        /*0110*/ 	.dword	_ZN34_INTERNAL_a2c5e294_4_k_cu_ae4c326d6thrust23THRUST_300001_SM_800_NS12placeholders2_3E
	.align		8
        /*0118*/ 	.dword	_ZN34_INTERNAL_a2c5e294_4_k_cu_ae4c326d6thrust23THRUST_300001_SM_800_NS12placeholders2_4E
	.align		8
        /*0120*/ 	.dword	_ZN34_INTERNAL_a2c5e294_4_k_cu_ae4c326d6thrust23THRUST_300001_SM_800_NS12placeholders2_5E
	.align		8
        /*0128*/ 	.dword	_ZN34_INTERNAL_a2c5e294_4_k_cu_ae4c326d6thrust23THRUST_300001_SM_800_NS12placeholders2_6E
	.align		8
        /*0130*/ 	.dword	_ZN34_INTERNAL_a2c5e294_4_k_cu_ae4c326d6thrust23THRUST_300001_SM_800_NS12placeholders2_7E
	.align		8
        /*0138*/ 	.dword	_ZN34_INTERNAL_a2c5e294_4_k_cu_ae4c326d6thrust23THRUST_300001_SM_800_NS12placeholders2_8E
	.align		8
        /*0140*/ 	.dword	_ZN34_INTERNAL_a2c5e294_4_k_cu_ae4c326d6thrust23THRUST_300001_SM_800_NS12placeholders2_9E
	.align		8
        /*0148*/ 	.dword	_ZN34_INTERNAL_a2c5e294_4_k_cu_ae4c326d6thrust23THRUST_300001_SM_800_NS12placeholders3_10E
	.align		8
        /*0150*/ 	.dword	_ZN34_INTERNAL_a2c5e294_4_k_cu_ae4c326d6thrust23THRUST_300001_SM_800_NS3seqE
	.align		8
        /*0158*/ 	.dword	_ZN34_INTERNAL_a2c5e294_4_k_cu_ae4c326d4cute7productE
	.align		8
        /*0160*/ 	.dword	_ZN34_INTERNAL_a2c5e294_4_k_cu_ae4c326d4cute1_E


//--------------------- .nv.constant0._ZN3cub17CUB_300001_SM_8006detail8for_each13static_kernelINS2_12policy_hub_t12policy_500_tElN6thrust23THRUST_300001_SM_800_NS8cuda_cub10__tabulate7functorINS7_16reverse_iteratorINS7_6detail15normal_iteratorINS7_7pointerIjNS8_3tagERjNS7_11use_defaultEEEEEEENS7_6system6detail7generic6detail22compute_sequence_valueIjvEElEEEEvT0_T1_ --------------------------
	.section	.nv.constant0._ZN3cub17CUB_300001_SM_8006detail8for_each13static_kernelINS2_12policy_hub_t12policy_500_tElN6thrust23THRUST_300001_SM_800_NS8cuda_cub10__tabulate7functorINS7_16reverse_iteratorINS7_6detail15normal_iteratorINS7_7pointerIjNS8_3tagERjNS7_11use_defaultEEEEEEENS7_6system6detail7generic6detail22compute_sequence_valueIjvEElEEEEvT0_T1_,"a",@progbits
	.sectionflags	@""
	.align	4
.nv.constant0._ZN3cub17CUB_300001_SM_8006detail8for_each13static_kernelINS2_12policy_hub_t12policy_500_tElN6thrust23THRUST_300001_SM_800_NS8cuda_cub10__tabulate7functorINS7_16reverse_iteratorINS7_6detail15normal_iteratorINS7_7pointerIjNS8_3tagERjNS7_11use_defaultEEEEEEENS7_6system6detail7generic6detail22compute_sequence_valueIjvEElEEEEvT0_T1_:
	.zero		376


//--------------------- .nv.constant0._ZN3cub17CUB_300001_SM_8006detail8for_each13static_kernelINS2_12policy_hub_t12policy_500_tEmN6thrust23THRUST_300001_SM_800_NS8cuda_cub20__uninitialized_fill7functorINS7_7pointerIjNS8_3tagERjNS7_11use_defaultEEEjEEEEvT0_T1_ --------------------------
	.section	.nv.constant0._ZN3cub17CUB_300001_SM_8006detail8for_each13static_kernelINS2_12policy_hub_t12policy_500_tEmN6thrust23THRUST_300001_SM_800_NS8cuda_cub20__uninitialized_fill7functorINS7_7pointerIjNS8_3tagERjNS7_11use_defaultEEEjEEEEvT0_T1_,"a",@progbits
	.sectionflags	@""
	.align	4
.nv.constant0._ZN3cub17CUB_300001_SM_8006detail8for_each13static_kernelINS2_12policy_hub_t12policy_500_tEmN6thrust23THRUST_300001_SM_800_NS8cuda_cub20__uninitialized_fill7functorINS7_7pointerIjNS8_3tagERjNS7_11use_defaultEEEjEEEEvT0_T1_:
	.zero		376


//--------------------- .nv.constant0._ZN3cub17CUB_300001_SM_8006detail8for_each13static_kernelINS2_12policy_hub_t12policy_500_tEmN6thrust23THRUST_300001_SM_800_NS8cuda_cub20__uninitialized_fill7functorINS7_7pointerIfNS8_3tagERfNS7_11use_defaultEEEfEEEEvT0_T1_ --------------------------
	.section	.nv.constant0._ZN3cub17CUB_300001_SM_8006detail8for_each13static_kernelINS2_12policy_hub_t12policy_500_tEmN6thrust23THRUST_300001_SM_800_NS8cuda_cub20__uninitialized_fill7functorINS7_7pointerIfNS8_3tagERfNS7_11use_defaultEEEfEEEEvT0_T1_,"a",@progbits
	.sectionflags	@""
	.align	4
.nv.constant0._ZN3cub17CUB_300001_SM_8006detail8for_each13static_kernelINS2_12policy_hub_t12policy_500_tEmN6thrust23THRUST_300001_SM_800_NS8cuda_cub20__uninitialized_fill7functorINS7_7pointerIfNS8_3tagERfNS7_11use_defaultEEEfEEEEvT0_T1_:
	.zero		376


//--------------------- .nv.constant0._ZN3cub17CUB_300001_SM_8006detail11EmptyKernelIvEEvv --------------------------
	.section	.nv.constant0._ZN3cub17CUB_300001_SM_8006detail11EmptyKernelIvEEvv,"a",@progbits
	.sectionflags	@""
	.align	4
.nv.constant0._ZN3cub17CUB_300001_SM_8006detail11EmptyKernelIvEEvv:
	.zero		352


//--------------------- .nv.constant0._Z17kernel_entrypointI23AmpereUnpredicatedFpropN4cute6TensorINS1_10ViewEngineINS1_8gmem_ptrIPfEEEENS1_6LayoutINS1_5tupleIJNS1_1CILi128EEENS9_IJNSA_ILi64EEENSA_ILi3EEESD_SD_EEEEEENS9_IJNSA_ILi1728EEENS9_IJNSA_ILi1EEENSA_ILi576EEENSA_ILi192EEESC_EEEEEEEEEENS2_IS7_NS1_14ComposedLayoutINS8_INS9_IJSH_SH_EEENS9_IJN7example12CustomStrideINSQ_13IndexedGatherIjEESC_EESH_EEEEENS1_15ArithmeticTupleIJNSA_ILi0EEESY_EEENS8_INS9_IJNS9_IJiNSA_ILi4EEENSA_ILi2EEES11_EEESE_EEENS9_IJNS9_IJNS1_11ScaledBasisINSA_ILi96EEEJLi0EEEENS14_INSA_ILi16EEEJLi0EEEENS14_IS10_JLi0EEEENS14_ISH_JLi0EEEEEEENS9_IJNS14_ISH_JLi1EEEES18_S19_S1A_EEEEEEEEEEEENS2_IS7_NSO_INS8_ISP_NS9_IJNSR_IST_SB_EESH_EEEEESZ_NS8_INS9_IJSB_S12_EEENS9_IJS1C_NS9_IJS18_S19_NS14_IS11_JLi0EEEES1A_EEEEEEEEEEEEEvT0_T1_T2_ --------------------------
	.section	.nv.constant0._Z17kernel_entrypointI23AmpereUnpredicatedFpropN4cute6TensorINS1_10ViewEngineINS1_8gmem_ptrIPfEEEENS1_6LayoutINS1_5tupleIJNS1_1CILi128EEENS9_IJNSA_ILi64EEENSA_ILi3EEESD_SD_EEEEEENS9_IJNSA_ILi1728EEENS9_IJNSA_ILi1EEENSA_ILi576EEENSA_ILi192EEESC_EEEEEEEEEENS2_IS7_NS1_14ComposedLayoutINS8_INS9_IJSH_SH_EEENS9_IJN7example12CustomStrideINSQ_13IndexedGatherIjEESC_EESH_EEEEENS1_15ArithmeticTupleIJNSA_ILi0EEESY_EEENS8_INS9_IJNS9_IJiNSA_ILi4EEENSA_ILi2EEES11_EEESE_EEENS9_IJNS9_IJNS1_11ScaledBasisINSA_ILi96EEEJLi0EEEENS14_INSA_ILi16EEEJLi0EEEENS14_IS10_JLi0EEEENS14_ISH_JLi0EEEEEEENS9_IJNS14_ISH_JLi1EEEES18_S19_S1A_EEEEEEEEEEEENS2_IS7_NSO_INS8_ISP_NS9_IJNSR_IST_SB_EESH_EEEEESZ_NS8_INS9_IJSB_S12_EEENS9_IJS1C_NS9_IJS18_S19_NS14_IS11_JLi0EEEES1A_EEEEEEEEEEEEEvT0_T1_T2_,"a",@progbits
	.sectionflags	@""
	.align	4
.nv.constant0._Z17kernel_entrypointI23AmpereUnpredicatedFpropN4cute6TensorINS1_10ViewEngineINS1_8gmem_ptrIPfEEEENS1_6LayoutINS1_5tupleIJNS1_1CILi128EEENS9_IJNSA_ILi64EEENSA_ILi3EEESD_SD_EEEEEENS9_IJNSA_ILi1728EEENS9_IJNSA_ILi1EEENSA_ILi576EEENSA_ILi192EEESC_EEEEEEEEEENS2_IS7_NS1_14ComposedLayoutINS8_INS9_IJSH_SH_EEENS9_IJN7example12CustomStrideINSQ_13IndexedGatherIjEESC_EESH_EEEEENS1_15ArithmeticTupleIJNSA_ILi0EEESY_EEENS8_INS9_IJNS9_IJiNSA_ILi4EEENSA_ILi2EEES11_EEESE_EEENS9_IJNS9_IJNS1_11ScaledBasisINSA_ILi96EEEJLi0EEEENS14_INSA_ILi16EEEJLi0EEEENS14_IS10_JLi0EEEENS14_ISH_JLi0EEEEEEENS9_IJNS14_ISH_JLi1EEEES18_S19_S1A_EEEEEEEEEEEENS2_IS7_NSO_INS8_ISP_NS9_IJNSR_IST_SB_EESH_EEEEESZ_NS8_INS9_IJSB_S12_EEENS9_IJS1C_NS9_IJS18_S19_NS14_IS11_JLi0EEEES1A_EEEEEEEEEEEEEvT0_T1_T2_:
	.zero		424


//--------------------- .nv.constant0._Z17kernel_entrypointI23AmpereUnpredicatedFpropN4cute6TensorINS1_10ViewEngineINS1_8gmem_ptrIPfEEEENS1_6LayoutINS1_5tupleIJNS1_1CILi128EEENS9_IJNSA_ILi64EEENSA_ILi3EEESD_SD_EEEEEENS9_IJNSA_ILi1728EEENS9_IJNSA_ILi1EEENSA_ILi576EEENSA_ILi192EEESC_EEEEEEEEEENS2_IS7_NS8_INS9_IJNS9_IJiNSA_ILi4EEENSA_ILi2EEESP_EEESE_EEENS9_IJNS9_IJNSA_ILi6144EEENSA_ILi1024EEENSA_ILi256EEESC_EEENS9_IJSH_ST_SU_SC_EEEEEEEEEENS2_IS7_NS8_INS9_IJSB_SQ_EEENS9_IJSH_NS9_IJNSA_ILi2048EEENSA_ILi512EEESU_SB_EEEEEEEEEEEvT0_T1_T2_ --------------------------
	.section	.nv.constant0._Z17kernel_entrypointI23AmpereUnpredicatedFpropN4cute6TensorINS1_10ViewEngineINS1_8gmem_ptrIPfEEEENS1_6LayoutINS1_5tupleIJNS1_1CILi128EEENS9_IJNSA_ILi64EEENSA_ILi3EEESD_SD_EEEEEENS9_IJNSA_ILi1728EEENS9_IJNSA_ILi1EEENSA_ILi576EEENSA_ILi192EEESC_EEEEEEEEEENS2_IS7_NS8_INS9_IJNS9_IJiNSA_ILi4EEENSA_ILi2EEESP_EEESE_EEENS9_IJNS9_IJNSA_ILi6144EEENSA_ILi1024EEENSA_ILi256EEESC_EEENS9_IJSH_ST_SU_SC_EEEEEEEEEENS2_IS7_NS8_INS9_IJSB_SQ_EEENS9_IJSH_NS9_IJNSA_ILi2048EEENSA_ILi512EEESU_SB_EEEEEEEEEEEvT0_T1_T2_,"a",@progbits
	.sectionflags	@""
	.align	4
.nv.constant0._Z17kernel_entrypointI23AmpereUnpredicatedFpropN4cute6TensorINS1_10ViewEngineINS1_8gmem_ptrIPfEEEENS1_6LayoutINS1_5tupleIJNS1_1CILi128EEENS9_IJNSA_ILi64EEENSA_ILi3EEESD_SD_EEEEEENS9_IJNSA_ILi1728EEENS9_IJNSA_ILi1EEENSA_ILi576EEENSA_ILi192EEESC_EEEEEEEEEENS2_IS7_NS8_INS9_IJNS9_IJiNSA_ILi4EEENSA_ILi2EEESP_EEESE_EEENS9_IJNS9_IJNSA_ILi6144EEENSA_ILi1024EEENSA_ILi256EEESC_EEENS9_IJSH_ST_SU_SC_EEEEEEEEEENS2_IS7_NS8_INS9_IJSB_SQ_EEENS9_IJSH_NS9_IJNSA_ILi2048EEENSA_ILi512EEESU_SB_EEEEEEEEEEEvT0_T1_T2_:
	.zero		392


//--------------------- .text._ZN3cub17CUB_300001_SM_8006detail8for_each13static_kernelINS2_12policy_hub_t12policy_500_tElN6thrust23THRUST_300001_SM_800_NS8cuda_cub10__tabulate7functorINS7_16reverse_iteratorINS7_6detail15normal_iteratorINS7_7pointerIjNS8_3tagERjNS7_11use_defaultEEEEEEENS7_6system6detail7generic6detail22compute_sequence_valueIjvEElEEEEvT0_T1_ --------------------------
	.section	.text._ZN3cub17CUB_300001_SM_8006detail8for_each13static_kernelINS2_12policy_hub_t12policy_500_tElN6thrust23THRUST_300001_SM_800_NS8cuda_cub10__tabulate7functorINS7_16reverse_iteratorINS7_6detail15normal_iteratorINS7_7pointerIjNS8_3tagERjNS7_11use_defaultEEEEEEENS7_6system6detail7generic6detail22compute_sequence_valueIjvEElEEEEvT0_T1_,"ax",@progbits
	.sectioninfo	@"SHI_REGISTERS=13"
	.align	128
        .global         _ZN3cub17CUB_300001_SM_8006detail8for_each13static_kernelINS2_12policy_hub_t12policy_500_tElN6thrust23THRUST_300001_SM_800_NS8cuda_cub10__tabulate7functorINS7_16reverse_iteratorINS7_6detail15normal_iteratorINS7_7pointerIjNS8_3tagERjNS7_11use_defaultEEEEEEENS7_6system6detail7generic6detail22compute_sequence_valueIjvEElEEEEvT0_T1_
        .type           _ZN3cub17CUB_300001_SM_8006detail8for_each13static_kernelINS2_12policy_hub_t12policy_500_tElN6thrust23THRUST_300001_SM_800_NS8cuda_cub10__tabulate7functorINS7_16reverse_iteratorINS7_6detail15normal_iteratorINS7_7pointerIjNS8_3tagERjNS7_11use_defaultEEEEEEENS7_6system6detail7generic6detail22compute_sequence_valueIjvEElEEEEvT0_T1_,@function
        .size           _ZN3cub17CUB_300001_SM_8006detail8for_each13static_kernelINS2_12policy_hub_t12policy_500_tElN6thrust23THRUST_300001_SM_800_NS8cuda_cub10__tabulate7functorINS7_16reverse_iteratorINS7_6detail15normal_iteratorINS7_7pointerIjNS8_3tagERjNS7_11use_defaultEEEEEEENS7_6system6detail7generic6detail22compute_sequence_valueIjvEElEEEEvT0_T1_,(.L_x_11 - _ZN3cub17CUB_300001_SM_8006detail8for_each13static_kernelINS2_12policy_hub_t12policy_500_tElN6thrust23THRUST_300001_SM_800_NS8cuda_cub10__tabulate7functorINS7_16reverse_iteratorINS7_6detail15normal_iteratorINS7_7pointerIjNS8_3tagERjNS7_11use_defaultEEEEEEENS7_6system6detail7generic6detail22compute_sequence_valueIjvEElEEEEvT0_T1_)
        .other          _ZN3cub17CUB_300001_SM_8006detail8for_each13static_kernelINS2_12policy_hub_t12policy_500_tElN6thrust23THRUST_300001_SM_800_NS8cuda_cub10__tabulate7functorINS7_16reverse_iteratorINS7_6detail15normal_iteratorINS7_7pointerIjNS8_3tagERjNS7_11use_defaultEEEEEEENS7_6system6detail7generic6detail22compute_sequence_valueIjvEElEEEEvT0_T1_,@"STO_CUDA_ENTRY STV_DEFAULT"
_ZN3cub17CUB_300001_SM_8006detail8for_each13static_kernelINS2_12policy_hub_t12policy_500_tElN6thrust23THRUST_300001_SM_800_NS8cuda_cub10__tabulate7functorINS7_16reverse_iteratorINS7_6detail15normal_iteratorINS7_7pointerIjNS8_3tagERjNS7_11use_defaultEEEEEEENS7_6system6detail7generic6detail22compute_sequence_valueIjvEElEEEEvT0_T1_:
.text._ZN3cub17CUB_300001_SM_8006detail8for_each13static_kernelINS2_12policy_hub_t12policy_500_tElN6thrust23THRUST_300001_SM_800_NS8cuda_cub10__tabulate7functorINS7_16reverse_iteratorINS7_6detail15normal_iteratorINS7_7pointerIjNS8_3tagERjNS7_11use_defaultEEEEEEENS7_6system6detail7generic6detail22compute_sequence_valueIjvEElEEEEvT0_T1_:
[----:B------:R-:W-:Y:S02]  /*0000*/  IMAD.MOV.U32 R1, RZ, RZ, c[0x0][0x28] ;  /* 0x00000a00ff017624 */ /* 0x000fe400078e00ff */
[----:B------:R-:W0:Y:S01]  /*0010*/  S2R R4, SR_CTAID.X ;  /* 0x0000000000047919 */ /* 0x000e220000002500 */
[----:B------:R-:W-:-:S03]  /*0020*/  ULDC.64 UR4, c[0x0][0x118] ;  /* 0x0000460000047ab9 */ /* 0x000fc60000000a00 */
[----:B------:R-:W1:Y:S01]  /*0030*/  S2R R9, SR_TID.X ;  /* 0x0000000000097919 */ /* 0x000e620000002100 */
[----:B0-----:R-:W-:Y:S01]  /*0040*/  IMAD.WIDE.U32 R4, R4, 0x200, RZ ;  /* 0x0000020004047825 */ /* 0x001fe200078e00ff */
[----:B-1----:R-:W-:-:S04]  /*0050*/  IADD3 R7, R9, 0x100, RZ ;  /* 0x0000010009077810 */ /* 0x002fc80007ffe0ff */
[C---:B------:R-:W-:Y:S02]  /*0060*/  IADD3 R8, P1, -R4.reuse, c[0x0][0x160], RZ ;  /* 0x0000580004087a10 */ /* 0x040fe40007f3e1ff */
[----:B------:R-:W-:-:S05]  /*0070*/  IADD3 R6, P0, R4, R7, RZ ;  /* 0x0000000704067210 */ /* 0x000fca0007f1e0ff */
[----:B------:R-:W-:Y:S01]  /*0080*/  IMAD.X R3, RZ, RZ, R5, P0 ;  /* 0x000000ffff037224 */ /* 0x000fe200000e0605 */
[----:B------:R-:W-:Y:S01]  /*0090*/  ISETP.GT.U32.AND P0, PT, R8, 0x1ff, PT ;  /* 0x000001ff0800780c */ /* 0x000fe20003f04070 */
[----:B------:R-:W-:-:S03]  /*00a0*/  IMAD.SHL.U32 R2, R6, 0x4, RZ ;  /* 0x0000000406027824 */ /* 0x000fc600078e00ff */
[----:B------:R-:W-:Y:S02]  /*00b0*/  SHF.L.U64.HI R0, R6, 0x2, R3 ;  /* 0x0000000206007819 */ /* 0x000fe40000010203 */
[----:B------:R-:W-:Y:S02]  /*00c0*/  IADD3.X R3, ~R5, c[0x0][0x164], RZ, P1, !PT ;  /* 0x0000590005037a10 */ /* 0x000fe40000ffe5ff */
[----:B------:R-:W-:Y:S02]  /*00d0*/  LOP3.LUT R2, R2, 0xfffffffc, RZ, 0x3c, !PT ;  /* 0xfffffffc02027812 */ /* 0x000fe400078e3cff */
[----:B------:R-:W-:Y:S02]  /*00e0*/  ISETP.GT.AND.EX P0, PT, R3, RZ, PT, P0 ;  /* 0x000000ff0300720c */ /* 0x000fe40003f04300 */
[----:B------:R-:W-:Y:S02]  /*00f0*/  LOP3.LUT R0, RZ, R0, RZ, 0x33, !PT ;  /* 0x00000000ff007212 */ /* 0x000fe400078e33ff */
[----:B------:R-:W-:-:S04]  /*0100*/  IADD3 R2, P1, R2, c[0x0][0x168], RZ ;  /* 0x00005a0002027a10 */ /* 0x000fc80007f3e0ff */
[----:B------:R-:W-:-:S05]  /*0110*/  IADD3.X R3, R0, c[0x0][0x16c], RZ, P1, !PT ;  /* 0x00005b0000037a10 */ /* 0x000fca0000ffe4ff */
[----:B------:R-:W-:Y:S05]  /*0120*/  @P0 BRA `(.L_x_0) ;  /* 0x000000e000000947 */ /* 0x000fea0003800000 */
[----:B------:R-:W-:Y:S02]  /*0130*/  ISETP.GT.U32.AND P0, PT, R8, R9, PT ;  /* 0x000000090800720c */ /* 0x000fe40003f04070 */
[----:B------:R-:W-:-:S04]  /*0140*/  SHF.R.S32.HI R10, RZ, 0x1f, R8 ;  /* 0x0000001fff0a7819 */ /* 0x000fc80000011408 */
[----:B------:R-:W-:-:S13]  /*0150*/  ISETP.GT.AND.EX P0, PT, R10, RZ, PT, P0 ;  /* 0x000000ff0a00720c */ /* 0x000fda0003f04300 */
[----:B------:R-:W-:Y:S02]  /*0160*/  @P0 IMAD.IADD R5, R4, 0x1, R9 ;  /* 0x0000000104050824 */ /* 0x000fe400078e0209 */
[----:B------:R-:W-:-:S04]  /*0170*/  @P0 IMAD.MOV.U32 R0, RZ, RZ, c[0x0][0x174] ;  /* 0x00005d00ff000624 */ /* 0x000fc800078e00ff */
[----:B------:R-:W-:-:S05]  /*0180*/  @P0 IMAD R5, R5, R0, c[0x0][0x170] ;  /* 0x00005c0005050624 */ /* 0x000fca00078e0200 */
[----:B------:R0:W-:Y:S01]  /*0190*/  @P0 STG.E [R2.64+0x400], R5 ;  /* 0x0004000502000986 */ /* 0x0001e2000c101904 */
[----:B------:R-:W-:-:S04]  /*01a0*/  ISETP.GT.U32.AND P0, PT, R8, R7, PT ;  /* 0x000000070800720c */ /* 0x000fc80003f04070 */
[----:B------:R-:W-:-:S13]  /*01b0*/  ISETP.GT.AND.EX P0, PT, R10, RZ, PT, P0 ;  /* 0x000000ff0a00720c */ /* 0x000fda0003f04300 */
[----:B------:R-:W-:Y:S05]  /*01c0*/  @!P0 EXIT ;  /* 0x000000000000894d */ /* 0x000fea0003800000 */
[----:B0-----:R-:W-:-:S04]  /*01d0*/  IMAD.MOV.U32 R5, RZ, RZ, c[0x0][0x174] ;  /* 0x00005d00ff057624 */ /* 0x001fc800078e00ff */
[----:B------:R-:W-:-:S05]  /*01e0*/  IMAD R5, R6, R5, c[0x0][0x170] ;  /* 0x00005c0006057624 */ /* 0x000fca00078e0205 */
[----:B------:R-:W-:Y:S01]  /*01f0*/  STG.E [R2.64], R5 ;  /* 0x0000000502007986 */ /* 0x000fe2000c101904 */
[----:B------:R-:W-:Y:S05]  /*0200*/  EXIT ;  /* 0x000000000000794d */ /* 0x000fea0003800000 */
.L_x_0:
[----:B------:R-:W-:Y:S02]  /*0210*/  IMAD.IADD R4, R4, 0x1, R9 ;  /* 0x0000000104047824 */ /* 0x000fe400078e0209 */
[----:B------:R-:W-:-:S04]  /*0220*/  IMAD.MOV.U32 R5, RZ, RZ, c[0x0][0x174] ;  /* 0x00005d00ff057624 */ /* 0x000fc800078e00ff */
[-C--:B------:R-:W-:Y:S02]  /*0230*/  IMAD R7, R4, R5.reuse, c[0x0][0x170] ;  /* 0x00005c0004077624 */ /* 0x080fe400078e0205 */
[----:B------:R-:W-:-:S03]  /*0240*/  IMAD R5, R6, R5, c[0x0][0x170] ;  /* 0x00005c0006057624 */ /* 0x000fc600078e0205 */
[----:B------:R-:W-:Y:S04]  /*0250*/  STG.E [R2.64+0x400], R7 ;  /* 0x0004000702007986 */ /* 0x000fe8000c101904 */
[----:B------:R-:W-:Y:S01]  /*0260*/  STG.E [R2.64], R5 ;  /* 0x0000000502007986 */ /* 0x000fe2000c101904 */
[----:B------:R-:W-:Y:S05]  /*0270*/  EXIT ;  /* 0x000000000000794d */ /* 0x000fea0003800000 */
.L_x_1:
[----:B------:R-:W-:-:S00]  /*0280*/  BRA `(.L_x_1) ;  /* 0xfffffff000007947 */ /* 0x000fc0000383ffff */
[----:B------:R-:W-:-:S00]  /*0290*/  NOP ;  /* 0x0000000000007918 */ /* 0x000fc00000000000 */
        /* <DEDUP_REMOVED lines=14> */
.L_x_11:


//--------------------- .text._ZN3cub17CUB_300001_SM_8006detail8for_each13static_kernelINS2_12policy_hub_t12policy_500_tEmN6thrust23THRUST_300001_SM_800_NS8cuda_cub20__uninitialized_fill7functorINS7_7pointerIjNS8_3tagERjNS7_11use_defaultEEEjEEEEvT0_T1_ --------------------------
	.section	.text._ZN3cub17CUB_300001_SM_8006detail8for_each13static_kernelINS2_12policy_hub_t12policy_500_tEmN6thrust23THRUST_300001_SM_800_NS8cuda_cub20__uninitialized_fill7functorINS7_7pointerIjNS8_3tagERjNS7_11use_defaultEEEjEEEEvT0_T1_,"ax",@progbits
	.sectioninfo	@"SHI_REGISTERS=10"
	.align	128
        .global         _ZN3cub17CUB_300001_SM_8006detail8for_each13static_kernelINS2_12policy_hub_t12policy_500_tEmN6thrust23THRUST_300001_SM_800_NS8cuda_cub20__uninitialized_fill7functorINS7_7pointerIjNS8_3tagERjNS7_11use_defaultEEEjEEEEvT0_T1_
        .type           _ZN3cub17CUB_300001_SM_8006detail8for_each13static_kernelINS2_12policy_hub_t12policy_500_tEmN6thrust23THRUST_300001_SM_800_NS8cuda_cub20__uninitialized_fill7functorINS7_7pointerIjNS8_3tagERjNS7_11use_defaultEEEjEEEEvT0_T1_,@function
        .size           _ZN3cub17CUB_300001_SM_8006detail8for_each13static_kernelINS2_12policy_hub_t12policy_500_tEmN6thrust23THRUST_300001_SM_800_NS8cuda_cub20__uninitialized_fill7functorINS7_7pointerIjNS8_3tagERjNS7_11use_defaultEEEjEEEEvT0_T1_,(.L_x_12 - _ZN3cub17CUB_300001_SM_8006detail8for_each13static_kernelINS2_12policy_hub_t12policy_500_tEmN6thrust23THRUST_300001_SM_800_NS8cuda_cub20__uninitialized_fill7functorINS7_7pointerIjNS8_3tagERjNS7_11use_defaultEEEjEEEEvT0_T1_)
        .other          _ZN3cub17CUB_300001_SM_8006detail8for_each13static_kernelINS2_12policy_hub_t12policy_500_tEmN6thrust23THRUST_300001_SM_800_NS8cuda_cub20__uninitialized_fill7functorINS7_7pointerIjNS8_3tagERjNS7_11use_defaultEEEjEEEEvT0_T1_,@"STO_CUDA_ENTRY STV_DEFAULT"
_ZN3cub17CUB_300001_SM_8006detail8for_each13static_kernelINS2_12policy_hub_t12policy_500_tEmN6thrust23THRUST_300001_SM_800_NS8cuda_cub20__uninitialized_fill7functorINS7_7pointerIjNS8_3tagERjNS7_11use_defaultEEEjEEEEvT0_T1_:
.text._ZN3cub17CUB_300001_SM_8006detail8for_each13static_kernelINS2_12policy_hub_t12policy_500_tEmN6thrust23THRUST_300001_SM_800_NS8cuda_cub20__uninitialized_fill7functorINS7_7pointerIjNS8_3tagERjNS7_11use_defaultEEEjEEEEvT0_T1_:
[----:B------:R-:W-:Y:S02]  /*0000*/  IMAD.MOV.U32 R1, RZ, RZ, c[0x0][0x28] ;  /* 0x00000a00ff017624 */ /* 0x000fe400078e00ff */
[----:B------:R-:W0:Y:S01]  /*0010*/  S2R R2, SR_CTAID.X ;  /* 0x0000000000027919 */ /* 0x000e220000002500 */
[----:B------:R-:W-:-:S03]  /*0020*/  ULDC.64 UR4, c[0x0][0x118] ;  /* 0x0000460000047ab9 */ /* 0x000fc60000000a00 */
[----:B------:R-:W1:Y:S01]  /*0030*/  S2R R5, SR_TID.X ;  /* 0x0000000000057919 */ /* 0x000e620000002100 */
[----:B0-----:R-:W-:-:S05]  /*0040*/  IMAD.WIDE.U32 R2, R2, 0x200, RZ ;  /* 0x0000020002027825 */ /* 0x001fca00078e00ff */
[C---:B------:R-:W-:Y:S02]  /*0050*/  IADD3 R4, P1, -R2.reuse, c[0x0][0x160], RZ ;  /* 0x0000580002047a10 */ /* 0x040fe40007f3e1ff */
[----:B-1----:R-:W-:Y:S02]  /*0060*/  IADD3 R0, P2, R2, R5, RZ ;  /* 0x0000000502007210 */ /* 0x002fe40007f5e0ff */
[----:B------:R-:W-:Y:S02]  /*0070*/  ISETP.GT.U32.AND P0, PT, R4, 0x1ff, PT ;  /* 0x000001ff0400780c */ /* 0x000fe40003f04070 */
[----:B------:R-:W-:Y:S01]  /*0080*/  IADD3.X R6, ~R3, c[0x0][0x164], RZ, P1, !PT ;  /* 0x0000590003067a10 */ /* 0x000fe20000ffe5ff */
[----:B------:R-:W-:Y:S01]  /*0090*/  IMAD.X R3, RZ, RZ, R3, P2 ;  /* 0x000000ffff037224 */ /* 0x000fe200010e0603 */
[----:B------:R-:W-:Y:S02]  /*00a0*/  LEA R2, P1, R0, c[0x0][0x168], 0x2 ;  /* 0x00005a0000027a11 */ /* 0x000fe400078210ff */
[----:B------:R-:W-:-:S02]  /*00b0*/  ISETP.GT.U32.AND.EX P0, PT, R6, RZ, PT, P0 ;  /* 0x000000ff0600720c */ /* 0x000fc40003f04100 */
[----:B------:R-:W-:-:S11]  /*00c0*/  LEA.HI.X R3, R0, c[0x0][0x16c], R3, 0x2, P1 ;  /* 0x00005b0000037a11 */ /* 0x000fd600008f1403 */
[----:B------:R-:W-:Y:S05]  /*00d0*/  @P0 BRA `(.L_x_2) ;  /* 0x000000c000000947 */ /* 0x000fea0003800000 */
[----:B------:R-:W-:Y:S02]  /*00e0*/  ISETP.GT.U32.AND P0, PT, R4, R5, PT ;  /* 0x000000050400720c */ /* 0x000fe40003f04070 */
[----:B------:R-:W-:Y:S02]  /*00f0*/  SHF.R.S32.HI R6, RZ, 0x1f, R4 ;  /* 0x0000001fff067819 */ /* 0x000fe40000011404 */
[----:B------:R-:W-:Y:S02]  /*0100*/  IADD3 R0, R5, 0x100, RZ ;  /* 0x0000010005007810 */ /* 0x000fe40007ffe0ff */
[----:B------:R-:W-:-:S13]  /*0110*/  ISETP.GT.U32.AND.EX P0, PT, R6, RZ, PT, P0 ;  /* 0x000000ff0600720c */ /* 0x000fda0003f04100 */
[----:B------:R-:W-:-:S05]  /*0120*/  @P0 IMAD.MOV.U32 R7, RZ, RZ, c[0x0][0x170] ;  /* 0x00005c00ff070624 */ /* 0x000fca00078e00ff */
[----:B------:R0:W-:Y:S01]  /*0130*/  @P0 STG.E [R2.64], R7 ;  /* 0x0000000702000986 */ /* 0x0001e2000c101904 */
[----:B------:R-:W-:-:S04]  /*0140*/  ISETP.GT.U32.AND P0, PT, R4, R0, PT ;  /* 0x000000000400720c */ /* 0x000fc80003f04070 */
[----:B------:R-:W-:-:S13]  /*0150*/  ISETP.GT.U32.AND.EX P0, PT, R6, RZ, PT, P0 ;  /* 0x000000ff0600720c */ /* 0x000fda0003f04100 */
[----:B------:R-:W-:Y:S05]  /*0160*/  @!P0 EXIT ;  /* 0x000000000000894d */ /* 0x000fea0003800000 */
[----:B0-----:R-:W-:-:S05]  /*0170*/  IMAD.MOV.U32 R5, RZ, RZ, c[0x0][0x170] ;  /* 0x00005c00ff057624 */ /* 0x001fca00078e00ff */
[----:B------:R-:W-:Y:S01]  /*0180*/  STG.E [R2.64+0x400], R5 ;  /* 0x0004000502007986 */ /* 0x000fe2000c101904 */
[----:B------:R-:W-:Y:S05]  /*0190*/  EXIT ;  /* 0x000000000000794d */ /* 0x000fea0003800000 */
.L_x_2:
[----:B------:R-:W-:-:S05]  /*01a0*/  IMAD.MOV.U32 R5, RZ, RZ, c[0x0][0x170] ;  /* 0x00005c00ff057624 */ /* 0x000fca00078e00ff */
[----:B------:R-:W-:Y:S04]  /*01b0*/  STG.E [R2.64], R5 ;  /* 0x0000000502007986 */ /* 0x000fe8000c101904 */
[----:B------:R-:W-:Y:S01]  /*01c0*/  STG.E [R2.64+0x400], R5 ;  /* 0x0004000502007986 */ /* 0x000fe2000c101904 */
[----:B------:R-:W-:Y:S05]  /*01d0*/  EXIT ;  /* 0x000000000000794d */ /* 0x000fea0003800000 */
.L_x_3:
        /* <DEDUP_REMOVED lines=10> */
.L_x_12:


//--------------------- .text._ZN3cub17CUB_300001_SM_8006detail8for_each13static_kernelINS2_12policy_hub_t12policy_500_tEmN6thrust23THRUST_300001_SM_800_NS8cuda_cub20__uninitialized_fill7functorINS7_7pointerIfNS8_3tagERfNS7_11use_defaultEEEfEEEEvT0_T1_ --------------------------
	.section	.text._ZN3cub17CUB_300001_SM_8006detail8for_each13static_kernelINS2_12policy_hub_t12policy_500_tEmN6thrust23THRUST_300001_SM_800_NS8cuda_cub20__uninitialized_fill7functorINS7_7pointerIfNS8_3tagERfNS7_11use_defaultEEEfEEEEvT0_T1_,"ax",@progbits
	.sectioninfo	@"SHI_REGISTERS=10"
	.align	128
        .global         _ZN3cub17CUB_300001_SM_8006detail8for_each13static_kernelINS2_12policy_hub_t12policy_500_tEmN6thrust23THRUST_300001_SM_800_NS8cuda_cub20__uninitialized_fill7functorINS7_7pointerIfNS8_3tagERfNS7_11use_defaultEEEfEEEEvT0_T1_
        .type           _ZN3cub17CUB_300001_SM_8006detail8for_each13static_kernelINS2_12policy_hub_t12policy_500_tEmN6thrust23THRUST_300001_SM_800_NS8cuda_cub20__uninitialized_fill7functorINS7_7pointerIfNS8_3tagERfNS7_11use_defaultEEEfEEEEvT0_T1_,@function
        .size           _ZN3cub17CUB_300001_SM_8006detail8for_each13static_kernelINS2_12policy_hub_t12policy_500_tEmN6thrust23THRUST_300001_SM_800_NS8cuda_cub20__uninitialized_fill7functorINS7_7pointerIfNS8_3tagERfNS7_11use_defaultEEEfEEEEvT0_T1_,(.L_x_13 - _ZN3cub17CUB_300001_SM_8006detail8for_each13static_kernelINS2_12policy_hub_t12policy_500_tEmN6thrust23THRUST_300001_SM_800_NS8cuda_cub20__uninitialized_fill7functorINS7_7pointerIfNS8_3tagERfNS7_11use_defaultEEEfEEEEvT0_T1_)
        .other          _ZN3cub17CUB_300001_SM_8006detail8for_each13static_kernelINS2_12policy_hub_t12policy_500_tEmN6thrust23THRUST_300001_SM_800_NS8cuda_cub20__uninitialized_fill7functorINS7_7pointerIfNS8_3tagERfNS7_11use_defaultEEEfEEEEvT0_T1_,@"STO_CUDA_ENTRY STV_DEFAULT"
_ZN3cub17CUB_300001_SM_8006detail8for_each13static_kernelINS2_12policy_hub_t12policy_500_tEmN6thrust23THRUST_300001_SM_800_NS8cuda_cub20__uninitialized_fill7functorINS7_7pointerIfNS8_3tagERfNS7_11use_defaultEEEfEEEEvT0_T1_:
.text._ZN3cub17CUB_300001_SM_8006detail8for_each13static_kernelINS2_12policy_hub_t12policy_500_tEmN6thrust23THRUST_300001_SM_800_NS8cuda_cub20__uninitialized_fill7functorINS7_7pointerIfNS8_3tagERfNS7_11use_defaultEEEfEEEEvT0_T1_:
        /* <DEDUP_REMOVED lines=26> */
.L_x_4:
[----:B------:R-:W-:-:S05]  /*01a0*/  IMAD.MOV.U32 R5, RZ, RZ, c[0x0][0x170] ;  /* 0x00005c00ff057624 */ /* 0x000fca00078e00ff */
[----:B------:R-:W-:Y:S04]  /*01b0*/  STG.E [R2.64], R5 ;  /* 0x0000000502007986 */ /* 0x000fe8000c101904 */
[----:B------:R-:W-:Y:S01]  /*01c0*/  STG.E [R2.64+0x400], R5 ;  /* 0x0004000502007986 */ /* 0x000fe2000c101904 */
[----:B------:R-:W-:Y:S05]  /*01d0*/  EXIT ;  /* 0x000000000000794d */ /* 0x000fea0003800000 */
.L_x_5:
        /* <DEDUP_REMOVED lines=10> */
.L_x_13:


//--------------------- .text._ZN3cub17CUB_300001_SM_8006detail11EmptyKernelIvEEvv --------------------------
	.section	.text._ZN3cub17CUB_300001_SM_8006detail11EmptyKernelIvEEvv,"ax",@progbits
	.sectioninfo	@"SHI_REGISTERS=4"
	.align	128
        .global         _ZN3cub17CUB_300001_SM_8006detail11EmptyKernelIvEEvv
        .type           _ZN3cub17CUB_300001_SM_8006detail11EmptyKernelIvEEvv,@function
        .size           _ZN3cub17CUB_300001_SM_8006detail11EmptyKernelIvEEvv,(.L_x_14 - _ZN3cub17CUB_300001_SM_8006detail11EmptyKernelIvEEvv)
        .other          _ZN3cub17CUB_300001_SM_8006detail11EmptyKernelIvEEvv,@"STO_CUDA_ENTRY STV_DEFAULT"
_ZN3cub17CUB_300001_SM_8006detail11EmptyKernelIvEEvv:
.text._ZN3cub17CUB_300001_SM_8006detail11EmptyKernelIvEEvv:
[----:B------:R-:W-:Y:S02]  /*0000*/  MOV R1, c[0x0][0x28] ;  /* 0x00000a0000017a02 */ /* 0x000fe40000000f00 */
[----:B------:R-:W-:Y:S05]  /*0010*/  EXIT ;  /* 0x000000000000794d */ /* 0x000fea0003800000 */
.L_x_6:
        /* <DEDUP_REMOVED lines=14> */
.L_x_14:


//--------------------- .text._Z17kernel_entrypointI23AmpereUnpredicatedFpropN4cute6TensorINS1_10ViewEngineINS1_8gmem_ptrIPfEEEENS1_6LayoutINS1_5tupleIJNS1_1CILi128EEENS9_IJNSA_ILi64EEENSA_ILi3EEESD_SD_EEEEEENS9_IJNSA_ILi1728EEENS9_IJNSA_ILi1EEENSA_ILi576EEENSA_ILi192EEESC_EEEEEEEEEENS2_IS7_NS1_14ComposedLayoutINS8_INS9_IJSH_SH_EEENS9_IJN7example12CustomStrideINSQ_13IndexedGatherIjEESC_EESH_EEEEENS1_15ArithmeticTupleIJNSA_ILi0EEESY_EEENS8_INS9_IJNS9_IJiNSA_ILi4EEENSA_ILi2EEES11_EEESE_EEENS9_IJNS9_IJNS1_11ScaledBasisINSA_ILi96EEEJLi0EEEENS14_INSA_ILi16EEEJLi0EEEENS14_IS10_JLi0EEEENS14_ISH_JLi0EEEEEEENS9_IJNS14_ISH_JLi1EEEES18_S19_S1A_EEEEEEEEEEEENS2_IS7_NSO_INS8_ISP_NS9_IJNSR_IST_SB_EESH_EEEEESZ_NS8_INS9_IJSB_S12_EEENS9_IJS1C_NS9_IJS18_S19_NS14_IS11_JLi0EEEES1A_EEEEEEEEEEEEEvT0_T1_T2_ --------------------------
	.section	.text._Z17kernel_entrypointI23AmpereUnpredicatedFpropN4cute6TensorINS1_10ViewEngineINS1_8gmem_ptrIPfEEEENS1_6LayoutINS1_5tupleIJNS1_1CILi128EEENS9_IJNSA_ILi64EEENSA_ILi3EEESD_SD_EEEEEENS9_IJNSA_ILi1728EEENS9_IJNSA_ILi1EEENSA_ILi576EEENSA_ILi192EEESC_EEEEEEEEEENS2_IS7_NS1_14ComposedLayoutINS8_INS9_IJSH_SH_EEENS9_IJN7example12CustomStrideINSQ_13IndexedGatherIjEESC_EESH_EEEEENS1_15ArithmeticTupleIJNSA_ILi0EEESY_EEENS8_INS9_IJNS9_IJiNSA_ILi4EEENSA_ILi2EEES11_EEESE_EEENS9_IJNS9_IJNS1_11ScaledBasisINSA_ILi96EEEJLi0EEEENS14_INSA_ILi16EEEJLi0EEEENS14_IS10_JLi0EEEENS14_ISH_JLi0EEEEEEENS9_IJNS14_ISH_JLi1EEEES18_S19_S1A_EEEEEEEEEEEENS2_IS7_NSO_INS8_ISP_NS9_IJNSR_IST_SB_EESH_EEEEESZ_NS8_INS9_IJSB_S12_EEENS9_IJS1C_NS9_IJS18_S19_NS14_IS11_JLi0EEEES1A_EEEEEEEEEEEEEvT0_T1_T2_,"ax",@progbits
	.sectioninfo	@"SHI_REGISTERS=158"
	.align	128
        .global         _Z17kernel_entrypointI23AmpereUnpredicatedFpropN4cute6TensorINS1_10ViewEngineINS1_8gmem_ptrIPfEEEENS1_6LayoutINS1_5tupleIJNS1_1CILi128EEENS9_IJNSA_ILi64EEENSA_ILi3EEESD_SD_EEEEEENS9_IJNSA_ILi1728EEENS9_IJNSA_ILi1EEENSA_ILi576EEENSA_ILi192EEESC_EEEEEEEEEENS2_IS7_NS1_14ComposedLayoutINS8_INS9_IJSH_SH_EEENS9_IJN7example12CustomStrideINSQ_13IndexedGatherIjEESC_EESH_EEEEENS1_15ArithmeticTupleIJNSA_ILi0EEESY_EEENS8_INS9_IJNS9_IJiNSA_ILi4EEENSA_ILi2EEES11_EEESE_EEENS9_IJNS9_IJNS1_11ScaledBasisINSA_ILi96EEEJLi0EEEENS14_INSA_ILi16EEEJLi0EEEENS14_IS10_JLi0EEEENS14_ISH_JLi0EEEEEEENS9_IJNS14_ISH_JLi1EEEES18_S19_S1A_EEEEEEEEEEEENS2_IS7_NSO_INS8_ISP_NS9_IJNSR_IST_SB_EESH_EEEEESZ_NS8_INS9_IJSB_S12_EEENS9_IJS1C_NS9_IJS18_S19_NS14_IS11_JLi0EEEES1A_EEEEEEEEEEEEEvT0_T1_T2_
        .type           _Z17kernel_entrypointI23AmpereUnpredicatedFpropN4cute6TensorINS1_10ViewEngineINS1_8gmem_ptrIPfEEEENS1_6LayoutINS1_5tupleIJNS1_1CILi128EEENS9_IJNSA_ILi64EEENSA_ILi3EEESD_SD_EEEEEENS9_IJNSA_ILi1728EEENS9_IJNSA_ILi1EEENSA_ILi576EEENSA_ILi192EEESC_EEEEEEEEEENS2_IS7_NS1_14ComposedLayoutINS8_INS9_IJSH_SH_EEENS9_IJN7example12CustomStrideINSQ_13IndexedGatherIjEESC_EESH_EEEEENS1_15ArithmeticTupleIJNSA_ILi0EEESY_EEENS8_INS9_IJNS9_IJiNSA_ILi4EEENSA_ILi2EEES11_EEESE_EEENS9_IJNS9_IJNS1_11ScaledBasisINSA_ILi96EEEJLi0EEEENS14_INSA_ILi16EEEJLi0EEEENS14_IS10_JLi0EEEENS14_ISH_JLi0EEEEEEENS9_IJNS14_ISH_JLi1EEEES18_S19_S1A_EEEEEEEEEEEENS2_IS7_NSO_INS8_ISP_NS9_IJNSR_IST_SB_EESH_EEEEESZ_NS8_INS9_IJSB_S12_EEENS9_IJS1C_NS9_IJS18_S19_NS14_IS11_JLi0EEEES1A_EEEEEEEEEEEEEvT0_T1_T2_,@function
        .size           _Z17kernel_entrypointI23AmpereUnpredicatedFpropN4cute6TensorINS1_10ViewEngineINS1_8gmem_ptrIPfEEEENS1_6LayoutINS1_5tupleIJNS1_1CILi128EEENS9_IJNSA_ILi64EEENSA_ILi3EEESD_SD_EEEEEENS9_IJNSA_ILi1728EEENS9_IJNSA_ILi1EEENSA_ILi576EEENSA_ILi192EEESC_EEEEEEEEEENS2_IS7_NS1_14ComposedLayoutINS8_INS9_IJSH_SH_EEENS9_IJN7example12CustomStrideINSQ_13IndexedGatherIjEESC_EESH_EEEEENS1_15ArithmeticTupleIJNSA_ILi0EEESY_EEENS8_INS9_IJNS9_IJiNSA_ILi4EEENSA_ILi2EEES11_EEESE_EEENS9_IJNS9_IJNS1_11ScaledBasisINSA_ILi96EEEJLi0EEEENS14_INSA_ILi16EEEJLi0EEEENS14_IS10_JLi0EEEENS14_ISH_JLi0EEEEEEENS9_IJNS14_ISH_JLi1EEEES18_S19_S1A_EEEEEEEEEEEENS2_IS7_NSO_INS8_ISP_NS9_IJNSR_IST_SB_EESH_EEEEESZ_NS8_INS9_IJSB_S12_EEENS9_IJS1C_NS9_IJS18_S19_NS14_IS11_JLi0EEEES1A_EEEEEEEEEEEEEvT0_T1_T2_,(.L_x_15 - _Z17kernel_entrypointI23AmpereUnpredicatedFpropN4cute6TensorINS1_10ViewEngineINS1_8gmem_ptrIPfEEEENS1_6LayoutINS1_5tupleIJNS1_1CILi128EEENS9_IJNSA_ILi64EEENSA_ILi3EEESD_SD_EEEEEENS9_IJNSA_ILi1728EEENS9_IJNSA_ILi1EEENSA_ILi576EEENSA_ILi192EEESC_EEEEEEEEEENS2_IS7_NS1_14ComposedLayoutINS8_INS9_IJSH_SH_EEENS9_IJN7example12CustomStrideINSQ_13IndexedGatherIjEESC_EESH_EEEEENS1_15ArithmeticTupleIJNSA_ILi0EEESY_EEENS8_INS9_IJNS9_IJiNSA_ILi4EEENSA_ILi2EEES11_EEESE_EEENS9_IJNS9_IJNS1_11ScaledBasisINSA_ILi96EEEJLi0EEEENS14_INSA_ILi16EEEJLi0EEEENS14_IS10_JLi0EEEENS14_ISH_JLi0EEEEEEENS9_IJNS14_ISH_JLi1EEEES18_S19_S1A_EEEEEEEEEEEENS2_IS7_NSO_INS8_ISP_NS9_IJNSR_IST_SB_EESH_EEEEESZ_NS8_INS9_IJSB_S12_EEENS9_IJS1C_NS9_IJS18_S19_NS14_IS11_JLi0EEEES1A_EEEEEEEEEEEEEvT0_T1_T2_)
        .other          _Z17kernel_entrypointI23AmpereUnpredicatedFpropN4cute6TensorINS1_10ViewEngineINS1_8gmem_ptrIPfEEEENS1_6LayoutINS1_5tupleIJNS1_1CILi128EEENS9_IJNSA_ILi64EEENSA_ILi3EEESD_SD_EEEEEENS9_IJNSA_ILi1728EEENS9_IJNSA_ILi1EEENSA_ILi576EEENSA_ILi192EEESC_EEEEEEEEEENS2_IS7_NS1_14ComposedLayoutINS8_INS9_IJSH_SH_EEENS9_IJN7example12CustomStrideINSQ_13IndexedGatherIjEESC_EESH_EEEEENS1_15ArithmeticTupleIJNSA_ILi0EEESY_EEENS8_INS9_IJNS9_IJiNSA_ILi4EEENSA_ILi2EEES11_EEESE_EEENS9_IJNS9_IJNS1_11ScaledBasisINSA_ILi96EEEJLi0EEEENS14_INSA_ILi16EEEJLi0EEEENS14_IS10_JLi0EEEENS14_ISH_JLi0EEEEEEENS9_IJNS14_ISH_JLi1EEEES18_S19_S1A_EEEEEEEEEEEENS2_IS7_NSO_INS8_ISP_NS9_IJNSR_IST_SB_EESH_EEEEESZ_NS8_INS9_IJSB_S12_EEENS9_IJS1C_NS9_IJS18_S19_NS14_IS11_JLi0EEEES1A_EEEEEEEEEEEEEvT0_T1_T2_,@"STO_CUDA_ENTRY STV_DEFAULT"
_Z17kernel_entrypointI23AmpereUnpredicatedFpropN4cute6TensorINS1_10ViewEngineINS1_8gmem_ptrIPfEEEENS1_6LayoutINS1_5tupleIJNS1_1CILi128EEENS9_IJNSA_ILi64EEENSA_ILi3EEESD_SD_EEEEEENS9_IJNSA_ILi1728EEENS9_IJNSA_ILi1EEENSA_ILi576EEENSA_ILi192EEESC_EEEEEEEEEENS2_IS7_NS1_14ComposedLayoutINS8_INS9_IJSH_SH_EEENS9_IJN7example12CustomStrideINSQ_13IndexedGatherIjEESC_EESH_EEEEENS1_15ArithmeticTupleIJNSA_ILi0EEESY_EEENS8_INS9_IJNS9_IJiNSA_ILi4EEENSA_ILi2EEES11_EEESE_EEENS9_IJNS9_IJNS1_11ScaledBasisINSA_ILi96EEEJLi0EEEENS14_INSA_ILi16EEEJLi0EEEENS14_IS10_JLi0EEEENS14_ISH_JLi0EEEEEEENS9_IJNS14_ISH_JLi1EEEES18_S19_S1A_EEEEEEEEEEEENS2_IS7_NSO_INS8_ISP_NS9_IJNSR_IST_SB_EESH_EEEEESZ_NS8_INS9_IJSB_S12_EEENS9_IJS1C_NS9_IJS18_S19_NS14_IS11_JLi0EEEES1A_EEEEEEEEEEEEEvT0_T1_T2_:
.text._Z17kernel_entrypointI23AmpereUnpredicatedFpropN4cute6TensorINS1_10ViewEngineINS1_8gmem_ptrIPfEEEENS1_6LayoutINS1_5tupleIJNS1_1CILi128EEENS9_IJNSA_ILi64EEENSA_ILi3EEESD_SD_EEEEEENS9_IJNSA_ILi1728EEENS9_IJNSA_ILi1EEENSA_ILi576EEENSA_ILi192EEESC_EEEEEEEEEENS2_IS7_NS1_14ComposedLayoutINS8_INS9_IJSH_SH_EEENS9_IJN7example12CustomStrideINSQ_13IndexedGatherIjEESC_EESH_EEEEENS1_15ArithmeticTupleIJNSA_ILi0EEESY_EEENS8_INS9_IJNS9_IJiNSA_ILi4EEENSA_ILi2EEES11_EEESE_EEENS9_IJNS9_IJNS1_11ScaledBasisINSA_ILi96EEEJLi0EEEENS14_INSA_ILi16EEEJLi0EEEENS14_IS10_JLi0EEEENS14_ISH_JLi0EEEEEEENS9_IJNS14_ISH_JLi1EEEES18_S19_S1A_EEEEEEEEEEEENS2_IS7_NSO_INS8_ISP_NS9_IJNSR_IST_SB_EESH_EEEEESZ_NS8_INS9_IJSB_S12_EEENS9_IJS1C_NS9_IJS18_S19_NS14_IS11_JLi0EEEES1A_EEEEEEEEEEEEEvT0_T1_T2_:
[----:B------:R-:W-:Y:S02]  /*0000*/  MOV R1, c[0x0][0x28] ;  /* 0x00000a0000017a02 */ /* 0x000fe40000000f00 */
[----:B------:R-:W-:Y:S01]  /*0010*/  IMAD.MOV.U32 R3, RZ, RZ, c[0x0][0x178] ;  /* 0x00005e00ff037624 */ /* 0x000fe200078e00ff */
[----:B------:R-:W1:Y:S01]  /*0020*/  S2R R4, SR_CTAID.X ;  /* 0x0000000000047919 */ /* 0x000e620000002500 */
[----:B------:R-:W-:Y:S01]  /*0030*/  IMAD.MOV.U32 R6, RZ, RZ, RZ ;  /* 0x000000ffff067224 */ /* 0x000fe200078e00ff */
[----:B------:R-:W-:Y:S01]  /*0040*/  ULDC.64 UR4, c[0x0][0x118] ;  /* 0x0000460000047ab9 */ /* 0x000fe20000000a00 */
[----:B------:R-:W-:Y:S01]  /*0050*/  IMAD.MOV.U32 R119, RZ, RZ, 0x4 ;  /* 0x00000004ff777424 */ /* 0x000fe200078e00ff */
[----:B------:R-:W-:Y:S01]  /*0060*/  IADD3 R3, R3, 0x3, RZ ;  /* 0x0000000303037810 */ /* 0x000fe20007ffe0ff */
[----:B------:R-:W2:Y:S03]  /*0070*/  S2R R121, SR_TID.X ;  /* 0x0000000000797919 */ /* 0x000ea60000002100 */
[----:B------:R-:W-:-:S04]  /*0080*/  SHF.R.S32.HI R0, RZ, 0x1f, R3 ;  /* 0x0000001fff007819 */ /* 0x000fc80000011403 */
[----:B------:R-:W-:-:S04]  /*0090*/  LEA.HI R3, R0, R3, RZ, 0x2 ;  /* 0x0000000300037211 */ /* 0x000fc800078f10ff */
[----:B------:R-:W-:-:S04]  /*00a0*/  SHF.R.S32.HI R3, RZ, 0x2, R3 ;  /* 0x00000002ff037819 */ /* 0x000fc80000011403 */
[-C--:B------:R-:W-:Y:S02]  /*00b0*/  IABS R2, R3.reuse ;  /* 0x0000000300027213 */ /* 0x080fe40000000000 */
[----:B------:R-:W-:Y:S02]  /*00c0*/  IABS R0, R3 ;  /* 0x0000000300007213 */ /* 0x000fe40000000000 */
[----:B------:R-:W3:Y:S01]  /*00d0*/  I2F.RP R8, R2 ;  /* 0x0000000200087306 */ /* 0x000ee20000209400 */
[----:B-1----:R-:W-:Y:S02]  /*00e0*/  IABS R117, R4 ;  /* 0x0000000400757213 */ /* 0x002fe40000000000 */
[----:B------:R-:W-:Y:S01]  /*00f0*/  IMAD.MOV R0, RZ, RZ, -R0 ;  /* 0x000000ffff007224 */ /* 0x000fe200078e0a00 */
[----:B------:R-:W-:Y:S02]  /*0100*/  ISETP.NE.AND P2, PT, R3, RZ, PT ;  /* 0x000000ff0300720c */ /* 0x000fe40003f45270 */
[----:B--2---:R-:W-:-:S04]  /*0110*/  SHF.R.S32.HI R12, RZ, 0x1f, R121 ;  /* 0x0000001fff0c7819 */ /* 0x004fc80000011479 */
[----:B------:R-:W-:-:S04]  /*0120*/  LEA.HI R10, R12, R121, RZ, 0x5 ;  /* 0x000000790c0a7211 */ /* 0x000fc800078f28ff */
[----:B------:R-:W-:Y:S01]  /*0130*/  SHF.R.S32.HI R15, RZ, 0x5, R10 ;  /* 0x00000005ff0f7819 */ /* 0x000fe2000001140a */
[----:B---3--:R-:W1:Y:S02]  /*0140*/  MUFU.RCP R7, R8 ;  /* 0x0000000800077308 */ /* 0x008e640000001000 */
[----:B-1----:R-:W-:-:S06]  /*0150*/  IADD3 R7, R7, 0xffffffe, RZ ;  /* 0x0ffffffe07077810 */ /* 0x002fcc0007ffe0ff */
[----:B------:R-:W1:Y:S02]  /*0160*/  F2I.FTZ.U32.TRUNC.NTZ R7, R7 ;  /* 0x0000000700077305 */ /* 0x000e64000021f000 */
[----:B-1----:R-:W-:-:S04]  /*0170*/  IMAD.MOV R5, RZ, RZ, -R7 ;  /* 0x000000ffff057224 */ /* 0x002fc800078e0a07 */
[----:B------:R-:W-:-:S04]  /*0180*/  IMAD R5, R5, R2, RZ ;  /* 0x0000000205057224 */ /* 0x000fc800078e02ff */
[----:B------:R-:W-:-:S06]  /*0190*/  IMAD.HI.U32 R6, R7, R5, R6 ;  /* 0x0000000507067227 */ /* 0x000fcc00078e0006 */
[----:B------:R-:W-:-:S04]  /*01a0*/  IMAD.HI.U32 R6, R6, R117, RZ ;  /* 0x0000007506067227 */ /* 0x000fc800078e00ff */
[----:B------:R-:W-:Y:S01]  /*01b0*/  IMAD R117, R6, R0, R117 ;  /* 0x0000000006757224 */ /* 0x000fe200078e0275 */
[----:B------:R-:W-:-:S04]  /*01c0*/  LEA.HI R0, R12, R121, RZ, 0x3 ;  /* 0x000000790c007211 */ /* 0x000fc800078f18ff */
[----:B------:R-:W-:Y:S02]  /*01d0*/  ISETP.GT.U32.AND P0, PT, R2, R117, PT ;  /* 0x000000750200720c */ /* 0x000fe40003f04070 */
[--C-:B------:R-:W-:Y:S02]  /*01e0*/  SHF.R.S32.HI R16, RZ, 0x3, R0.reuse ;  /* 0x00000003ff107819 */ /* 0x100fe40000011400 */
[----:B------:R-:W-:-:S04]  /*01f0*/  SHF.R.S32.HI R7, RZ, 0x1f, R0 ;  /* 0x0000001fff077819 */ /* 0x000fc80000011400 */
[----:B------:R-:W-:-:S04]  /*0200*/  LEA.HI R5, R7, R16, RZ, 0x2 ;  /* 0x0000001007057211 */ /* 0x000fc800078f10ff */
[----:B------:R-:W-:Y:S01]  /*0210*/  LOP3.LUT R5, R5, 0xfffffffc, RZ, 0xc0, !PT ;  /* 0xfffffffc05057812 */ /* 0x000fe200078ec0ff */
[----:B------:R-:W-:Y:S01]  /*0220*/  @!P0 IMAD.IADD R117, R117, 0x1, -R2 ;  /* 0x0000000175758824 */ /* 0x000fe200078e0a02 */
[----:B------:R-:W-:-:S04]  /*0230*/  ISETP.GE.AND P0, PT, R4, RZ, PT ;  /* 0x000000ff0400720c */ /* 0x000fc80003f06270 */
[----:B------:R-:W-:-:S13]  /*0240*/  ISETP.GT.U32.AND P1, PT, R2, R117, PT ;  /* 0x000000750200720c */ /* 0x000fda0003f24070 */
[----:B------:R-:W-:Y:S02]  /*0250*/  @!P1 IMAD.IADD R117, R117, 0x1, -R2 ;  /* 0x0000000175759824 */ /* 0x000fe400078e0a02 */
[----:B------:R-:W-:Y:S02]  /*0260*/  IMAD.IADD R2, R16, 0x1, -R5 ;  /* 0x0000000110027824 */ /* 0x000fe400078e0a05 */
[----:B------:R-:W-:Y:S01]  /*0270*/  @!P0 IMAD.MOV R117, RZ, RZ, -R117 ;  /* 0x000000ffff758224 */ /* 0x000fe200078e0a75 */
[----:B------:R-:W-:Y:S01]  /*0280*/  @!P2 LOP3.LUT R117, RZ, R3, RZ, 0x33, !PT ;  /* 0x00000003ff75a212 */ /* 0x000fe200078e33ff */
[----:B------:R-:W-:-:S04]  /*0290*/  IMAD R2, R2, 0x6, R15 ;  /* 0x0000000602027824 */ /* 0x000fc800078e020f */
[----:B------:R-:W-:-:S04]  /*02a0*/  IMAD R116, R117, 0x18, R2 ;  /* 0x0000001875747824 */ /* 0x000fc800078e0202 */
[----:B------:R-:W-:-:S04]  /*02b0*/  IMAD.SHL.U32 R116, R116, 0x10, RZ ;  /* 0x0000001074747824 */ /* 0x000fc800078e00ff */
[----:B------:R-:W-:-:S05]  /*02c0*/  IMAD.WIDE R32, R116, R119, c[0x0][0x168] ;  /* 0x00005a0074207625 */ /* 0x000fca00078e0277 */
[----:B------:R-:W2:Y:S04]  /*02d0*/  LDG.E R5, [R32.64+0x4] ;  /* 0x0000040420057981 */ /* 0x000ea8000c1e1900 */
[----:B------:R-:W3:Y:S04]  /*02e0*/  LDG.E R3, [R32.64+0x14] ;  /* 0x0000140420037981 */ /* 0x000ee8000c1e1900 */
[----:B------:R-:W4:Y:S04]  /*02f0*/  LDG.E R9, [R32.64+0x10] ;  /* 0x0000100420097981 */ /* 0x000f28000c1e1900 */
[----:B------:R-:W5:Y:S01]  /*0300*/  LDG.E R11, [R32.64] ;  /* 0x00000004200b7981 */ /* 0x000f62000c1e1900 */
[----:B------:R-:W-:-:S05]  /*0310*/  LOP3.LUT R0, R0, 0xfffffff8, RZ, 0xc0, !PT ;  /* 0xfffffff800007812 */ /* 0x000fca00078ec0ff */
[----:B------:R-:W-:Y:S01]  /*0320*/  IMAD.IADD R0, R121, 0x1, -R0 ;  /* 0x0000000179007824 */ /* 0x000fe200078e0a00 */
[----:B------:R-:W-:-:S04]  /*0330*/  LEA.HI R7, R7, R16, RZ, 0x3 ;  /* 0x0000001007077211 */ /* 0x000fc800078f18ff */
[----:B------:R-:W-:Y:S02]  /*0340*/  LEA.HI R17, R0, R0, RZ, 0x1 ;  /* 0x0000000000117211 */ /* 0x000fe400078f08ff */
[----:B------:R-:W-:Y:S02]  /*0350*/  LOP3.LUT R7, R7, 0xfffffff8, RZ, 0xc0, !PT ;  /* 0xfffffff807077812 */ /* 0x000fe400078ec0ff */
[----:B------:R-:W-:Y:S02]  /*0360*/  LOP3.LUT R13, R17, 0xfffffffe, RZ, 0xc0, !PT ;  /* 0xfffffffe110d7812 */ /* 0x000fe400078ec0ff */
[----:B------:R-:W-:-:S03]  /*0370*/  IADD3 R2, R16, -R7, RZ ;  /* 0x8000000710027210 */ /* 0x000fc60007ffe0ff */
[----:B------:R-:W-:Y:S01]  /*0380*/  IMAD.IADD R14, R0, 0x1, -R13 ;  /* 0x00000001000e7824 */ /* 0x000fe200078e0a0d */
[----:B------:R-:W-:Y:S01]  /*0390*/  LEA.HI R8, R12, R121, RZ, 0x6 ;  /* 0x000000790c087211 */ /* 0x000fe200078f30ff */
[----:B------:R-:W-:Y:S02]  /*03a0*/  IMAD.SHL.U32 R4, R2, 0x4, RZ ;  /* 0x0000000402047824 */ /* 0x000fe400078e00ff */
[----:B------:R-:W-:Y:S01]  /*03b0*/  IMAD.SHL.U32 R7, R14, 0x20, RZ ;  /* 0x000000200e077824 */ /* 0x000fe200078e00ff */
[----:B------:R-:W-:Y:S01]  /*03c0*/  LEA.HI R2, R2, R2, RZ, 0x1 ;  /* 0x0000000202027211 */ /* 0x000fe200078f08ff */
[----:B------:R-:W-:Y:S01]  /*03d0*/  IMAD.SHL.U32 R129, R0, 0x4, RZ ;  /* 0x0000000400817824 */ /* 0x000fe200078e00ff */
[----:B------:R-:W-:Y:S02]  /*03e0*/  LOP3.LUT R8, R8, 0xffffffc0, RZ, 0xc0, !PT ;  /* 0xffffffc008087812 */ /* 0x000fe400078ec0ff */
[----:B------:R-:W-:Y:S02]  /*03f0*/  SHF.R.S32.HI R17, RZ, 0x1, R17 ;  /* 0x00000001ff117819 */ /* 0x000fe40000011411 */
[----:B------:R-:W-:-:S02]  /*0400*/  LOP3.LUT R7, R7, 0x20, RZ, 0xc0, !PT ;  /* 0x0000002007077812 */ /* 0x000fc400078ec0ff */
[----:B------:R-:W-:Y:S01]  /*0410*/  LOP3.LUT R0, R0, 0x3fffffff, RZ, 0xc0, !PT ;  /* 0x3fffffff00007812 */ /* 0x000fe200078ec0ff */
[----:B------:R-:W-:Y:S01]  /*0420*/  IMAD.SHL.U32 R2, R2, 0x4, RZ ;  /* 0x0000000402027824 */ /* 0x000fe200078e00ff */
[----:B------:R-:W-:Y:S01]  /*0430*/  LOP3.LUT R4, R7, 0x4, R4, 0xf8, !PT ;  /* 0x0000000407047812 */ /* 0x000fe200078ef804 */
[C---:B------:R-:W-:Y:S01]  /*0440*/  IMAD R128, R17.reuse, 0x400, R8 ;  /* 0x0000040011807824 */ /* 0x040fe200078e0208 */
[----:B------:R-:W-:Y:S02]  /*0450*/  SHF.R.U32.HI R7, RZ, 0x3, R7 ;  /* 0x00000003ff077819 */ /* 0x000fe40000011607 */
[----:B------:R-:W-:Y:S01]  /*0460*/  MOV R118, 0x10 ;  /* 0x0000001000767802 */ /* 0x000fe20000000f00 */
[----:B------:R-:W-:Y:S01]  /*0470*/  IMAD R126, R17, -0x200, R128 ;  /* 0xfffffe00117e7824 */ /* 0x000fe200078e0280 */
[----:B------:R-:W-:Y:S02]  /*0480*/  LOP3.LUT R2, R2, 0xfffffff8, RZ, 0xc0, !PT ;  /* 0xfffffff802027812 */ /* 0x000fe400078ec0ff */
[----:B------:R-:W-:-:S02]  /*0490*/  LOP3.LUT R7, R4, R7, RZ, 0x3c, !PT ;  /* 0x0000000704077212 */ /* 0x000fc400078e3cff */
[----:B------:R-:W5:Y:S02]  /*04a0*/  LDG.E R4, [R32.64+0x10] ;  /* 0x0000100420047981 */ /* 0x000f64000c1e1900 */
[C-C-:B------:R-:W-:Y:S02]  /*04b0*/  IADD3 R128, R7.reuse, R128, R2.reuse ;  /* 0x0000008007807210 */ /* 0x140fe40007ffe002 */
[----:B------:R-:W-:Y:S02]  /*04c0*/  IADD3 R126, R7, R126, R2 ;  /* 0x0000007e077e7210 */ /* 0x000fe40007ffe002 */
[----:B------:R-:W5:Y:S01]  /*04d0*/  LDG.E R2, [R32.64+0x14] ;  /* 0x0000140420027981 */ /* 0x000f62000c1e1900 */
[--C-:B--2---:R-:W-:Y:S02]  /*04e0*/  IMAD R5, R5, 0x10, R0.reuse ;  /* 0x0000001005057824 */ /* 0x104fe400078e0200 */
[----:B---3--:R-:W-:Y:S02]  /*04f0*/  IMAD R3, R3, 0x10, R0 ;  /* 0x0000001003037824 */ /* 0x008fe400078e0200 */
[----:B------:R-:W-:-:S02]  /*0500*/  IMAD.WIDE.U32 R36, R5, R118, c[0x0][0x180] ;  /* 0x0000600005247625 */ /* 0x000fc400078e0076 */
[----:B------:R1:W2:Y:S02]  /*0510*/  LDG.E R5, [R32.64] ;  /* 0x0000000420057981 */ /* 0x0002a4000c1e1900 */
[----:B------:R-:W-:Y:S02]  /*0520*/  IMAD.WIDE.U32 R38, R3, R118, c[0x0][0x180] ;  /* 0x0000600003267625 */ /* 0x000fe400078e0076 */
[----:B------:R1:W3:Y:S02]  /*0530*/  LDG.E R3, [R32.64+0x4] ;  /* 0x0000040420037981 */ /* 0x0002e4000c1e1900 */
[----:B------:R-:W-:-:S04]  /*0540*/  IMAD R130, R16, 0x6c0, R129 ;  /* 0x000006c010827824 */ /* 0x000fc800078e0281 */
[----:B------:R-:W-:-:S05]  /*0550*/  IMAD.WIDE R130, R130, R119, c[0x0][0x160] ;  /* 0x0000580082827625 */ /* 0x000fca00078e0277 */
[C---:B------:R-:W-:Y:S02]  /*0560*/  IADD3 R28, P6, R130.reuse, 0x1b000, RZ ;  /* 0x0001b000821c7810 */ /* 0x040fe40007fde0ff */
[C---:B------:R-:W-:Y:S01]  /*0570*/  IADD3 R26, P5, R130.reuse, 0x36000, RZ ;  /* 0x00036000821a7810 */ /* 0x040fe20007fbe0ff */
[--C-:B----4-:R-:W-:Y:S01]  /*0580*/  IMAD R9, R9, 0x10, R0.reuse ;  /* 0x0000001009097824 */ /* 0x110fe200078e0200 */
[----:B------:R-:W-:Y:S01]  /*0590*/  IADD3 R24, P4, R130, 0x51000, RZ ;  /* 0x0005100082187810 */ /* 0x000fe20007f9e0ff */
[----:B------:R-:W-:Y:S01]  /*05a0*/  IMAD.SHL.U32 R128, R128, 0x4, RZ ;  /* 0x0000000480807824 */ /* 0x000fe200078e00ff */
[C---:B------:R-:W-:Y:S01]  /*05b0*/  IADD3 R22, P3, R130.reuse, 0x6c000, RZ ;  /* 0x0006c00082167810 */ /* 0x040fe20007f7e0ff */
[--C-:B------:R-:W-:Y:S01]  /*05c0*/  IMAD.X R29, RZ, RZ, R131.reuse, P6 ;  /* 0x000000ffff1d7224 */ /* 0x100fe200030e0683 */
[C---:B------:R-:W-:Y:S01]  /*05d0*/  IADD3 R20, P2, R130.reuse, 0x87000, RZ ;  /* 0x0008700082147810 */ /* 0x040fe20007f5e0ff */
[--C-:B------:R-:W-:Y:S01]  /*05e0*/  IMAD.X R27, RZ, RZ, R131.reuse, P5 ;  /* 0x000000ffff1b7224 */ /* 0x100fe200028e0683 */
[C---:B------:R-:W-:Y:S01]  /*05f0*/  IADD3 R18, P1, R130.reuse, 0xa2000, RZ ;  /* 0x000a200082127810 */ /* 0x040fe20007f3e0ff */
[----:B------:R-:W-:Y:S01]  /*0600*/  IMAD.X R25, RZ, RZ, R131, P4 ;  /* 0x000000ffff197224 */ /* 0x000fe200020e0683 */
[----:B------:R-:W-:Y:S01]  /*0610*/  IADD3 R6, P0, R130, 0xbd000, RZ ;  /* 0x000bd00082067810 */ /* 0x000fe20007f1e0ff */
[----:B------:R-:W-:Y:S01]  /*0620*/  IMAD.WIDE.U32 R34, R9, R118, c[0x0][0x180] ;  /* 0x0000600009227625 */ /* 0x000fe200078e0076 */
[----:B------:R-:W-:Y:S01]  /*0630*/  LEA.HI R9, R12, R121, RZ, 0x4 ;  /* 0x000000790c097211 */ /* 0x000fe200078f20ff */
[----:B------:R4:W-:Y:S02]  /*0640*/  LDGSTS.E.LTC128B.128 [R128], [R130.64] ;  /* 0x0000000082807fae */ /* 0x0009e4000b921d44 */
[----:B-----5:R-:W-:-:S02]  /*0650*/  IMAD R11, R11, 0x10, R0 ;  /* 0x000000100b0b7824 */ /* 0x020fc400078e0200 */
[--C-:B------:R-:W-:Y:S01]  /*0660*/  IMAD.X R23, RZ, RZ, R131.reuse, P3 ;  /* 0x000000ffff177224 */ /* 0x100fe200018e0683 */
[----:B------:R5:W-:Y:S01]  /*0670*/  LDGSTS.E.LTC128B.128 [R128+0x200], [R28.64] ;  /* 0x002000001c807fae */ /* 0x000be2000b921d44 */
[--C-:B------:R-:W-:Y:S02]  /*0680*/  IMAD.X R21, RZ, RZ, R131.reuse, P2 ;  /* 0x000000ffff157224 */ /* 0x100fe400010e0683 */
[--C-:B------:R-:W-:Y:S01]  /*0690*/  IMAD.X R19, RZ, RZ, R131.reuse, P1 ;  /* 0x000000ffff137224 */ /* 0x100fe200008e0683 */
[----:B------:R1:W-:Y:S01]  /*06a0*/  LDGSTS.E.LTC128B.128 [R128+0x400], [R26.64] ;  /* 0x004000001a807fae */ /* 0x0003e2000b921d44 */
[----:B------:R-:W-:Y:S01]  /*06b0*/  IMAD.X R7, RZ, RZ, R131, P0 ;  /* 0x000000ffff077224 */ /* 0x000fe200000e0683 */
[----:B------:R-:W-:Y:S01]  /*06c0*/  SHF.R.S32.HI R12, RZ, 0x4, R9 ;  /* 0x00000004ff0c7819 */ /* 0x000fe20000011409 */
[----:B------:R-:W-:Y:S01]  /*06d0*/  IMAD.SHL.U32 R0, R126, 0x4, RZ ;  /* 0x000000047e007824 */ /* 0x000fe200078e00ff */
[----:B------:R1:W-:Y:S01]  /*06e0*/  LDGSTS.E.LTC128B.128 [R128+0x600], [R24.64] ;  /* 0x0060000018807fae */ /* 0x0003e2000b921d44 */
[----:B------:R-:W-:-:S03]  /*06f0*/  IMAD.WIDE.U32 R30, R11, R118, c[0x0][0x180] ;  /* 0x000060000b1e7625 */ /* 0x000fc600078e0076 */
[----:B------:R1:W-:Y:S01]  /*0700*/  LDGSTS.E.LTC128B.128 [R128+0x800], [R22.64] ;  /* 0x0080000016807fae */ /* 0x0003e2000b921d44 */
[----:B------:R-:W-:-:S03]  /*0710*/  LEA.HI R11, R9, R12, RZ, 0x1 ;  /* 0x0000000c090b7211 */ /* 0x000fc600078f08ff */
[----:B------:R1:W-:Y:S04]  /*0720*/  LDGSTS.E.LTC128B.128 [R128+0xa00], [R20.64] ;  /* 0x00a0000014807fae */ /* 0x0003e8000b921d44 */
[----:B------:R1:W-:Y:S04]  /*0730*/  LDGSTS.E.LTC128B.128 [R128+0xc00], [R18.64] ;  /* 0x00c0000012807fae */ /* 0x0003e8000b921d44 */
[----:B------:R1:W-:Y:S01]  /*0740*/  LDGSTS.E.LTC128B.128 [R128+0xe00], [R6.64] ;  /* 0x00e0000006807fae */ /* 0x0003e2000b921d44 */
[----:B------:R-:W-:-:S03]  /*0750*/  LOP3.LUT R11, R11, 0xfffffffe, RZ, 0xc0, !PT ;  /* 0xfffffffe0b0b7812 */ /* 0x000fc600078ec0ff */
[----:B------:R1:W-:Y:S02]  /*0760*/  LDGSTS.E.LTC128B.128 [R0+0xc000], [R30.64] ;  /* 0x0c0000001e007fae */ /* 0x0003e4000b921d44 */
[----:B------:R-:W-:Y:S02]  /*0770*/  IMAD.IADD R11, R12, 0x1, -R11 ;  /* 0x000000010c0b7824 */ /* 0x000fe400078e0a0b */
[----:B------:R-:W-:Y:S01]  /*0780*/  IMAD.SHL.U32 R14, R14, 0x4, RZ ;  /* 0x000000040e0e7824 */ /* 0x000fe200078e00ff */
[----:B------:R-:W-:Y:S01]  /*0790*/  LEA.HI R10, R10, R15, RZ, 0x1 ;  /* 0x0000000f0a0a7211 */ /* 0x000fe200078f08ff */
[----:B------:R-:W-:Y:S01]  /*07a0*/  IMAD R8, R11, 0x80, R8 ;  /* 0x000000800b087824 */ /* 0x000fe200078e0208 */
[----:B------:R4:W-:Y:S01]  /*07b0*/  LDGSTS.E.LTC128B.128 [R0+0xc200], [R34.64] ;  /* 0x0c20000022007fae */ /* 0x0009e2000b921d44 */
[----:B-1----:R-:W-:Y:S01]  /*07c0*/  LOP3.LUT R30, R9, 0xfffffff0, RZ, 0xc0, !PT ;  /* 0xfffffff0091e7812 */ /* 0x002fe200078ec0ff */
[----:B------:R-:W-:Y:S01]  /*07d0*/  IMAD.SHL.U32 R11, R11, 0x20, RZ ;  /* 0x000000200b0b7824 */ /* 0x000fe200078e00ff */
[----:B------:R-:W-:Y:S01]  /*07e0*/  LOP3.LUT R10, R10, 0x1fffffe, RZ, 0xc0, !PT ;  /* 0x01fffffe0a0a7812 */ /* 0x000fe200078ec0ff */
[----:B------:R-:W-:Y:S01]  /*07f0*/  IMAD R8, R17, 0x8, R8 ;  /* 0x0000000811087824 */ /* 0x000fe200078e0208 */
[----:B------:R-:W-:Y:S01]  /*0800*/  IADD3 R13, -R30, R121, RZ ;  /* 0x000000791e0d7210 */ /* 0x000fe20007ffe1ff */
[----:B------:R-:W-:Y:S01]  /*0810*/  IMAD.SHL.U32 R9, R16, 0x20, RZ ;  /* 0x0000002010097824 */ /* 0x000fe200078e00ff */
[----:B------:R1:W-:Y:S02]  /*0820*/  LDGSTS.E.LTC128B.128 [R0+0xc400], [R36.64] ;  /* 0x0c40000024007fae */ /* 0x0003e4000b921d44 */
[----:B------:R-:W-:-:S02]  /*0830*/  SHF.R.S32.HI R12, RZ, 0x1f, R13 ;  /* 0x0000001fff0c7819 */ /* 0x000fc4000001140d */
[----:B------:R-:W-:Y:S02]  /*0840*/  LOP3.LUT R9, R9, 0x20, RZ, 0xc0, !PT ;  /* 0x0000002009097812 */ /* 0x000fe400078ec0ff */
[----:B------:R-:W-:Y:S01]  /*0850*/  LOP3.LUT R11, R11, 0x20, RZ, 0xc0, !PT ;  /* 0x000000200b0b7812 */ /* 0x000fe200078ec0ff */
[----:B------:R-:W-:Y:S01]  /*0860*/  IMAD.IADD R10, R15, 0x1, -R10 ;  /* 0x000000010f0a7824 */ /* 0x000fe200078e0a0a */
[----:B------:R-:W-:Y:S01]  /*0870*/  LEA.HI R12, R12, R13, RZ, 0x3 ;  /* 0x0000000d0c0c7211 */ /* 0x000fe200078f18ff */
[----:B------:R1:W-:Y:S03]  /*0880*/  LDGSTS.E.LTC128B.128 [R0+0xc600], [R38.64] ;  /* 0x0c60000026007fae */ /* 0x0003e6000b921d44 */
[----:B------:R-:W-:Y:S01]  /*0890*/  LOP3.LUT R16, R12, 0xfffffff8, RZ, 0xc0, !PT ;  /* 0xfffffff80c107812 */ /* 0x000fe200078ec0ff */
[----:B------:R-:W0:Y:S01]  /*08a0*/  LDGDEPBAR ;  /* 0x00000000000079af */ /* 0x000e220000000000 */
[----:B------:R-:W-:-:S02]  /*08b0*/  LOP3.LUT R14, R9, 0x4, R14, 0xf8, !PT ;  /* 0x00000004090e7812 */ /* 0x000fc400078ef80e */
[----:B------:R-:W-:Y:S01]  /*08c0*/  SHF.R.U32.HI R9, RZ, 0x3, R9 ;  /* 0x00000003ff097819 */ /* 0x000fe20000011609 */
[----:B------:R-:W-:Y:S01]  /*08d0*/  IMAD.IADD R16, R13, 0x1, -R16 ;  /* 0x000000010d107824 */ /* 0x000fe200078e0a10 */
[----:B------:R1:W-:Y:S02]  /*08e0*/  LDGSTS.E.LTC128B.128 [R128+0x4000], [R130.64+0x80] ;  /* 0x0400008082807fae */ /* 0x0003e4000b921d44 */
[----:B------:R-:W-:Y:S01]  /*08f0*/  LOP3.LUT R9, R14, R9, RZ, 0x3c, !PT ;  /* 0x000000090e097212 */ /* 0x000fe200078e3cff */
[----:B------:R-:W-:Y:S01]  /*0900*/  IMAD.SHL.U32 R12, R12, 0x8, RZ ;  /* 0x000000080c0c7824 */ /* 0x000fe200078e00ff */
[C---:B------:R-:W-:Y:S01]  /*0910*/  SHF.L.U32 R30, R16.reuse, 0x2, RZ ;  /* 0x00000002101e7819 */ /* 0x040fe200000006ff */
[----:B------:R5:W-:Y:S01]  /*0920*/  LDGSTS.E.LTC128B.128 [R128+0x4200], [R28.64+0x80] ;  /* 0x042000801c807fae */ /* 0x000be2000b921d44 */
[----:B------:R-:W-:Y:S01]  /*0930*/  LEA.HI R16, R16, R16, RZ, 0x1 ;  /* 0x0000001010107211 */ /* 0x000fe200078f08ff */
[----:B------:R-:W-:Y:S01]  /*0940*/  IMAD.IADD R125, R8, 0x1, R9 ;  /* 0x00000001087d7824 */ /* 0x000fe200078e0209 */
[----:B------:R-:W-:Y:S01]  /*0950*/  IADD3 R8, R129, 0x20, RZ ;  /* 0x0000002081087810 */ /* 0x000fe20007ffe0ff */
[----:B------:R1:W-:Y:S01]  /*0960*/  LDGSTS.E.LTC128B.128 [R128+0x4400], [R26.64+0x80] ;  /* 0x044000801a807fae */ /* 0x0003e2000b921d44 */
[----:B------:R-:W-:Y:S01]  /*0970*/  LOP3.LUT R13, R12, 0xffffffc0, RZ, 0xc0, !PT ;  /* 0xffffffc00c0d7812 */ /* 0x000fe200078ec0ff */
[----:B------:R-:W-:Y:S01]  /*0980*/  IMAD.SHL.U32 R16, R16, 0x4, RZ ;  /* 0x0000000410107824 */ /* 0x000fe200078e00ff */
[----:B------:R-:W-:Y:S01]  /*0990*/  LOP3.LUT R30, R11, 0x4, R30, 0xf8, !PT ;  /* 0x000000040b1e7812 */ /* 0x000fe200078ef81e */
[----:B------:R1:W-:Y:S01]  /*09a0*/  LDGSTS.E.LTC128B.128 [R128+0x4600], [R24.64+0x80] ;  /* 0x0460008018807fae */ /* 0x0003e2000b921d44 */
[----:B------:R-:W-:-:S02]  /*09b0*/  SHF.R.U32.HI R11, RZ, 0x3, R11 ;  /* 0x00000003ff0b7819 */ /* 0x000fc4000001160b */
[----:B------:R-:W-:Y:S01]  /*09c0*/  SHF.R.U32.HI R8, RZ, 0x2, R8 ;  /* 0x00000002ff087819 */ /* 0x000fe20000011608 */
[----:B------:R-:W-:Y:S01]  /*09d0*/  IMAD R10, R10, 0x80, R13 ;  /* 0x000000800a0a7824 */ /* 0x000fe200078e020d */
[----:B------:R-:W-:Y:S01]  /*09e0*/  LOP3.LUT R11, R30, R11, RZ, 0x3c, !PT ;  /* 0x0000000b1e0b7212 */ /* 0x000fe200078e3cff */
[----:B------:R1:W-:Y:S01]  /*09f0*/  LDGSTS.E.LTC128B.128 [R128+0x4800], [R22.64+0x80] ;  /* 0x0480008016807fae */ /* 0x0003e2000b921d44 */
[----:B------:R-:W-:Y:S01]  /*0a00*/  LOP3.LUT R16, R16, 0xfffffff8, RZ, 0xc0, !PT ;  /* 0xfffffff810107812 */ /* 0x000fe200078ec0ff */
[----:B------:R-:W-:Y:S02]  /*0a10*/  IMAD R9, R4, 0x10, R8 ;  /* 0x0000001004097824 */ /* 0x000fe400078e0208 */
[----:B------:R1:W-:Y:S01]  /*0a20*/  LDGSTS.E.LTC128B.128 [R128+0x4a00], [R20.64+0x80] ;  /* 0x04a0008014807fae */ /* 0x0003e2000b921d44 */
[----:B------:R-:W-:Y:S01]  /*0a30*/  IADD3 R127, R11, R10, R16 ;  /* 0x0000000a0b7f7210 */ /* 0x000fe20007ffe010 */
[----:B------:R-:W-:Y:S02]  /*0a40*/  IMAD R11, R2, 0x10, R8 ;  /* 0x00000010020b7824 */ /* 0x000fe400078e0208 */
[----:B------:R4:W-:Y:S02]  /*0a50*/  LDGSTS.E.LTC128B.128 [R128+0x4c00], [R18.64+0x80] ;  /* 0x04c0008012807fae */ /* 0x0009e4000b921d44 */
[----:B------:R-:W-:-:S02]  /*0a60*/  IMAD.WIDE.U32 R10, R11, R118, c[0x0][0x180] ;  /* 0x000060000b0a7625 */ /* 0x000fc400078e0076 */
[----:B------:R4:W-:Y:S01]  /*0a70*/  LDGSTS.E.LTC128B.128 [R128+0x4e00], [R6.64+0x80] ;  /* 0x04e0008006807fae */ /* 0x0009e2000b921d44 */
[----:B------:R-:W-:Y:S01]  /*0a80*/  MOV R122, 0x35 ;  /* 0x00000035007a7802 */ /* 0x000fe20000000f00 */
[----:B------:R-:W-:Y:S01]  /*0a90*/  IMAD.MOV.U32 R133, RZ, RZ, 0x2 ;  /* 0x00000002ff857424 */ /* 0x000fe200078e00ff */
[----:B------:R-:W-:Y:S01]  /*0aa0*/  CS2R R54, SRZ ;  /* 0x0000000000367805 */ /* 0x000fe2000001ff00 */
[----:B------:R-:W-:Y:S01]  /*0ab0*/  IMAD.MOV.U32 R124, RZ, RZ, RZ ;  /* 0x000000ffff7c7224 */ /* 0x000fe200078e00ff */
[----:B------:R-:W-:Y:S01]  /*0ac0*/  CS2R R52, SRZ ;  /* 0x0000000000347805 */ /* 0x000fe2000001ff00 */
[----:B------:R-:W-:Y:S01]  /*0ad0*/  IMAD.MOV.U32 R123, RZ, RZ, 0x2 ;  /* 0x00000002ff7b7424 */ /* 0x000fe200078e00ff */
[----:B------:R-:W-:Y:S01]  /*0ae0*/  CS2R R58, SRZ ;  /* 0x00000000003a7805 */ /* 0x000fe2000001ff00 */
        /* <DEDUP_REMOVED lines=11> */
[----:B-1----:R-:W-:Y:S01]  /*0ba0*/  CS2R R38, SRZ ;  /* 0x0000000000267805 */ /* 0x002fe2000001ff00 */
[----:B------:R-:W-:Y:S01]  /*0bb0*/  CS2R R36, SRZ ;  /* 0x0000000000247805 */ /* 0x000fe2000001ff00 */
[----:B------:R-:W-:Y:S01]  /*0bc0*/  CS2R R22, SRZ ;  /* 0x0000000000167805 */ /* 0x000fe2000001ff00 */
[----:B------:R-:W-:Y:S01]  /*0bd0*/  CS2R R20, SRZ ;  /* 0x0000000000147805 */ /* 0x000fe2000001ff00 */
[----:B------:R-:W-:Y:S01]  /*0be0*/  CS2R R26, SRZ ;  /* 0x00000000001a7805 */ /* 0x000fe2000001ff00 */
[----:B------:R-:W-:Y:S01]  /*0bf0*/  CS2R R24, SRZ ;  /* 0x0000000000187805 */ /* 0x000fe2000001ff00 */
[----:B------:R-:W-:Y:S01]  /*0c00*/  CS2R R30, SRZ ;  /* 0x00000000001e7805 */ /* 0x000fe2000001ff00 */
[----:B-----5:R-:W-:Y:S01]  /*0c10*/  CS2R R28, SRZ ;  /* 0x00000000001c7805 */ /* 0x020fe2000001ff00 */
[----:B----4-:R-:W-:Y:S01]  /*0c20*/  CS2R R34, SRZ ;  /* 0x0000000000227805 */ /* 0x010fe2000001ff00 */
[----:B------:R-:W-:Y:S01]  /*0c30*/  CS2R R32, SRZ ;  /* 0x0000000000207805 */ /* 0x000fe2000001ff00 */
[----:B------:R-:W-:Y:S01]  /*0c40*/  CS2R R18, SRZ ;  /* 0x0000000000127805 */ /* 0x000fe2000001ff00 */
[----:B------:R-:W-:Y:S01]  /*0c50*/  CS2R R16, SRZ ;  /* 0x0000000000107805 */ /* 0x000fe2000001ff00 */
[----:B------:R-:W-:Y:S01]  /*0c60*/  CS2R R14, SRZ ;  /* 0x00000000000e7805 */ /* 0x000fe2000001ff00 */
[----:B------:R-:W-:Y:S01]  /*0c70*/  CS2R R12, SRZ ;  /* 0x00000000000c7805 */ /* 0x000fe2000001ff00 */
[----:B------:R-:W-:Y:S01]  /*0c80*/  IMAD.MOV.U32 R7, RZ, RZ, RZ ;  /* 0x000000ffff077224 */ /* 0x000fe200078e00ff */
[----:B------:R-:W-:Y:S01]  /*0c90*/  LEA R126, R126, 0xc000, 0x2 ;  /* 0x0000c0007e7e7811 */ /* 0x000fe200078e10ff */
[----:B------:R-:W-:-:S02]  /*0ca0*/  IMAD.MOV.U32 R6, RZ, RZ, RZ ;  /* 0x000000ffff067224 */ /* 0x000fc400078e00ff */
[--C-:B--2---:R-:W-:Y:S02]  /*0cb0*/  IMAD R5, R5, 0x10, R8.reuse ;  /* 0x0000001005057824 */ /* 0x104fe400078e0208 */
[----:B---3--:R-:W-:Y:S02]  /*0cc0*/  IMAD R3, R3, 0x10, R8 ;  /* 0x0000001003037824 */ /* 0x008fe400078e0208 */
[----:B------:R-:W-:-:S04]  /*0cd0*/  IMAD.WIDE.U32 R4, R5, R118, c[0x0][0x180] ;  /* 0x0000600005047625 */ /* 0x000fc800078e0076 */
[-C--:B------:R-:W-:Y:S01]  /*0ce0*/  IMAD.WIDE.U32 R8, R9, R118.reuse, c[0x0][0x180] ;  /* 0x0000600009087625 */ /* 0x080fe200078e0076 */
[----:B------:R1:W-:Y:S03]  /*0cf0*/  LDGSTS.E.LTC128B.128 [R0+0xe000], [R4.64] ;  /* 0x0e00000004007fae */ /* 0x0003e6000b921d44 */
[----:B------:R-:W-:Y:S01]  /*0d00*/  IMAD.WIDE.U32 R2, R3, R118, c[0x0][0x180] ;  /* 0x0000600003027625 */ /* 0x000fe200078e0076 */
[----:B------:R1:W-:Y:S04]  /*0d10*/  LDGSTS.E.LTC128B.128 [R0+0xe200], [R8.64] ;  /* 0x0e20000008007fae */ /* 0x0003e8000b921d44 */
[----:B------:R2:W-:Y:S04]  /*0d20*/  LDGSTS.E.LTC128B.128 [R0+0xe400], [R2.64] ;  /* 0x0e40000002007fae */ /* 0x0005e8000b921d44 */
[----:B------:R1:W-:Y:S04]  /*0d30*/  LDGSTS.E.LTC128B.128 [R0+0xe600], [R10.64] ;  /* 0x0e6000000a007fae */ /* 0x0003e8000b921d44 */
[----:B------:R-:W0:Y:S01]  /*0d40*/  LDGDEPBAR ;  /* 0x00000000000079af */ /* 0x000e220000000000 */
[----:B------:R-:W-:-:S04]  /*0d50*/  DEPBAR.LE SB0, 0x1 ;  /* 0x000080400000791a */ /* 0x000fc80000000000 */
[----:B--2---:R-:W-:Y:S01]  /*0d60*/  IMAD.SHL.U32 R2, R127, 0x4, RZ ;  /* 0x000000047f027824 */ /* 0x004fe200078e00ff */
[----:B------:R-:W-:Y:S06]  /*0d70*/  BAR.SYNC.DEFER_BLOCKING 0x0 ;  /* 0x0000000000007b1d */ /* 0x000fec0000010000 */
[----:B------:R-:W2:Y:S04]  /*0d80*/  LDSM.16.M88.4 R68, [R2] ;  /* 0x000000000244783b */ /* 0x000ea80000000200 */
[----:B------:R-:W3:Y:S04]  /*0d90*/  LDSM.16.M88.4 R76, [R2+0x400] ;  /* 0x00040000024c783b */ /* 0x000ee80000000200 */
[----:B------:R-:W4:Y:S04]  /*0da0*/  LDSM.16.M88.4 R80, [R2+0x800] ;  /* 0x000800000250783b */ /* 0x000f280000000200 */
[----:B------:R-:W2:Y:S01]  /*0db0*/  LDSM.16.M88.4 R84, [R2+0xc00] ;  /* 0x000c00000254783b */ /* 0x000ea20000000200 */
[----:B-1----:R-:W-:Y:S01]  /*0dc0*/  IMAD.SHL.U32 R0, R125, 0x4, RZ ;  /* 0x000000047d007824 */ /* 0x002fe200078e00ff */
[----:B------:R-:W-:Y:S01]  /*0dd0*/  CS2R R10, SRZ ;  /* 0x00000000000a7805 */ /* 0x000fe2000001ff00 */
[----:B------:R-:W-:Y:S01]  /*0de0*/  CS2R R8, SRZ ;  /* 0x0000000000087805 */ /* 0x000fe2000001ff00 */
[----:B------:R-:W-:Y:S01]  /*0df0*/  CS2R R4, SRZ ;  /* 0x0000000000047805 */ /* 0x000fe2000001ff00 */
[----:B------:R-:W-:Y:S01]  /*0e00*/  IMAD.MOV.U32 R3, RZ, RZ, R125 ;  /* 0x000000ffff037224 */ /* 0x000fe200078e007d */
[----:B------:R-:W1:Y:S04]  /*0e10*/  LDSM.16.M88.4 R72, [R0+0xc000] ;  /* 0x00c000000048783b */ /* 0x000e680000000200 */
[----:B------:R5:W1:Y:S02]  /*0e20*/  LDSM.16.M88.4 R88, [R0+0xc400] ;  /* 0x00c400000058783b */ /* 0x000a640000000200 */
[----:B---3-5:R-:W-:-:S02]  /*0e30*/  IMAD.MOV.U32 R0, RZ, RZ, R127 ;  /* 0x000000ffff007224 */ /* 0x028fc400078e007f */
.L_x_7:
[-C--:B-12---:R-:W-:Y:S05]  /*0e40*/  HMMA.1688.F32.TF32 R4, R68, R72.reuse, R4 ;  /* 0x000000484404723c */ /* 0x086fea0000081004 */
[C---:B------:R-:W-:Y:S01]  /*0e50*/  IMAD.WIDE.U32 R134, R123.reuse, -0x55555555, RZ ;  /* 0xaaaaaaab7b867825 */ /* 0x040fe200078e00ff */
[----:B------:R-:W-:Y:S02]  /*0e60*/  SHF.R.U32.HI R140, RZ, 0x1, R123 ;  /* 0x00000001ff8c7819 */ /* 0x000fe4000001167b */
[-C--:B------:R-:W-:Y:S04]  /*0e70*/  HMMA.1688.F32.TF32 R8, R76, R72.reuse, R8 ;  /* 0x000000484c08723c */ /* 0x080fe80000081008 */
[----:B------:R-:W-:Y:S01]  /*0e80*/  SHF.R.U32.HI R132, RZ, 0x2, R135 ;  /* 0x00000002ff847819 */ /* 0x000fe20000011687 */
[----:B------:R-:W-:Y:S01]  /*0e90*/  IMAD.WIDE.U32 R134, R140, -0x55555555, RZ ;  /* 0xaaaaaaab8c867825 */ /* 0x000fe200078e00ff */
[----:B------:R-:W-:Y:S02]  /*0ea0*/  IADD3 R122, R122, -0x1, RZ ;  /* 0xffffffff7a7a7810 */ /* 0x000fe40007ffe0ff */
[-C--:B----4-:R-:W-:Y:S04]  /*0eb0*/  HMMA.1688.F32.TF32 R12, R80, R72.reuse, R12 ;  /* 0x00000048500c723c */ /* 0x090fe8000008100c */
[----:B------:R-:W-:Y:S01]  /*0ec0*/  IMAD.WIDE.U32 R138, R123, 0x38e38e39, RZ ;  /* 0x38e38e397b8a7825 */ /* 0x000fe200078e00ff */
[----:B------:R-:W-:Y:S02]  /*0ed0*/  SHF.R.U32.HI R135, RZ, 0x1, R135 ;  /* 0x00000001ff877819 */ /* 0x000fe40000011687 */
[----:B------:R-:W-:Y:S01]  /*0ee0*/  ISETP.GT.AND P0, PT, R122, 0x1, PT ;  /* 0x000000017a00780c */ /* 0x000fe20003f04270 */
[C---:B------:R-:W-:Y:S04]  /*0ef0*/  HMMA.1688.F32.TF32 R16, R84.reuse, R72, R16 ;  /* 0x000000485410723c */ /* 0x040fe80000081010 */
[----:B------:R-:W-:Y:S01]  /*0f00*/  SHF.R.U32.HI R139, RZ, 0x2, R139 ;  /* 0x00000002ff8b7819 */ /* 0x000fe2000001168b */
[----:B------:R-:W-:Y:S03]  /*0f10*/  IMAD.WIDE.U32 R136, R132, -0x55555555, RZ ;  /* 0xaaaaaaab84887825 */ /* 0x000fe600078e00ff */
[-C--:B------:R-:W-:Y:S04]  /*0f20*/  HMMA.1688.F32.TF32 R20, R84, R74.reuse, R20 ;  /* 0x0000004a5414723c */ /* 0x080fe80000081014 */
[----:B------:R-:W-:Y:S01]  /*0f30*/  IMAD R140, R135, -0x3, R140 ;  /* 0xfffffffd878c7824 */ /* 0x000fe200078e028c */
[----:B------:R-:W-:Y:S01]  /*0f40*/  SHF.R.U32.HI R137, RZ, 0x1, R137 ;  /* 0x00000001ff897819 */ /* 0x000fe20000011689 */
[----:B------:R-:W-:Y:S02]  /*0f50*/  IMAD.IADD R135, R116, 0x1, R139 ;  /* 0x0000000174877824 */ /* 0x000fe400078e028b */
[-C--:B------:R-:W-:Y:S04]  /*0f60*/  HMMA.1688.F32.TF32 R24, R80, R74.reuse, R24 ;  /* 0x0000004a5018723c */ /* 0x080fe80000081018 */
[----:B------:R-:W-:Y:S01]  /*0f70*/  LEA R135, R140, R135, 0x4 ;  /* 0x000000878c877211 */ /* 0x000fe200078e20ff */
[----:B------:R-:W-:Y:S02]  /*0f80*/  IMAD R132, R137, -0x3, R132 ;  /* 0xfffffffd89847824 */ /* 0x000fe400078e0284 */
[----:B------:R-:W-:Y:S01]  /*0f90*/  IMAD.SHL.U32 R2, R0, 0x4, RZ ;  /* 0x0000000400027824 */ /* 0x000fe200078e00ff */
[-C--:B------:R-:W-:Y:S04]  /*0fa0*/  HMMA.1688.F32.TF32 R28, R76, R74.reuse, R28 ;  /* 0x0000004a4c1c723c */ /* 0x080fe8000008101c */
[----:B------:R-:W-:Y:S01]  /*0fb0*/  IMAD R134, R132, 0x4, R135 ;  /* 0x0000000484867824 */ /* 0x000fe200078e0287 */
[----:B------:R-:W-:Y:S01]  /*0fc0*/  LDSM.16.M88.4 R92, [R2+0x1000] ;  /* 0x00100000025c783b */ /* 0x000fe20000000200 */
[----:B------:R-:W-:Y:S01]  /*0fd0*/  LEA R0, R3, 0xc000, 0x2 ;  /* 0x0000c00003007811 */ /* 0x000fe200078e10ff */
[----:B------:R-:W-:Y:S01]  /*0fe0*/  IMAD.SHL.U32 R138, R123, 0x20, RZ ;  /* 0x000000207b8a7824 */ /* 0x000fe200078e00ff */
[C---:B------:R-:W-:Y:S03]  /*0ff0*/  HMMA.1688.F32.TF32 R32, R68.reuse, R74, R32 ;  /* 0x0000004a4420723c */ /* 0x040fe60000081020 */
[----:B------:R-:W1:Y:S01]  /*1000*/  LDSM.16.M88.4 R96, [R0+0x800] ;  /* 0x000800000060783b */ /* 0x000e620000000200 */
[----:B------:R-:W-:Y:S01]  /*1010*/  IMAD.WIDE R142, R134, R119, c[0x0][0x168] ;  /* 0x00005a00868e7625 */ /* 0x000fe200078e0277 */
[----:B------:R-:W-:Y:S03]  /*1020*/  LOP3.LUT R138, R138, 0x20, RZ, 0xc0, !PT ;  /* 0x000000208a8a7812 */ /* 0x000fe600078ec0ff */
[-C--:B------:R-:W-:Y:S01]  /*1030*/  HMMA.1688.F32.TF32 R36, R68, R88.reuse, R36 ;  /* 0x000000584424723c */ /* 0x080fe20000081024 */
[----:B------:R2:W3:Y:S03]  /*1040*/  LDG.E R137, [R142.64] ;  /* 0x000000048e897981 */ /* 0x0004e6000c1e1900 */
[----:B------:R-:W-:Y:S01]  /*1050*/  LEA R139, R139, R138, 0x6 ;  /* 0x0000008a8b8b7211 */ /* 0x000fe200078e30ff */
[----:B------:R-:W-:Y:S02]  /*1060*/  IMAD.IADD R138, R129, 0x1, R138 ;  /* 0x00000001818a7824 */ /* 0x000fe400078e028a */
[----:B------:R2:W4:Y:S01]  /*1070*/  LDG.E R136, [R142.64+0x10] ;  /* 0x000010048e887981 */ /* 0x000522000c1e1900 */
[-C--:B------:R-:W-:Y:S04]  /*1080*/  HMMA.1688.F32.TF32 R40, R76, R88.reuse, R40 ;  /* 0x000000584c28723c */ /* 0x080fe80000081028 */
[----:B------:R-:W-:Y:S01]  /*1090*/  SHF.R.U32.HI R138, RZ, 0x2, R138 ;  /* 0x00000002ff8a7819 */ /* 0x000fe2000001168a */
[----:B------:R2:W5:Y:S01]  /*10a0*/  LDG.E R135, [R142.64+0x4] ;  /* 0x000004048e877981 */ /* 0x000562000c1e1900 */
[----:B------:R-:W-:Y:S01]  /*10b0*/  IMAD R139, R132, 0xc0, R139 ;  /* 0x000000c0848b7824 */ /* 0x000fe200078e028b */
[----:B------:R-:W-:Y:S01]  /*10c0*/  IADD3 R132, R123, 0x1, RZ ;  /* 0x000000017b847810 */ /* 0x000fe20007ffe0ff */
[-C--:B------:R-:W-:Y:S03]  /*10d0*/  HMMA.1688.F32.TF32 R44, R80, R88.reuse, R44 ;  /* 0x00000058502c723c */ /* 0x080fe6000008102c */
[----:B------:R2:W3:Y:S01]  /*10e0*/  LDG.E R134, [R142.64+0x14] ;  /* 0x000014048e867981 */ /* 0x0004e2000c1e1900 */
[----:B------:R-:W-:Y:S02]  /*10f0*/  IMAD R139, R140, 0x240, R139 ;  /* 0x000002408c8b7824 */ /* 0x000fe400078e028b */
[----:B------:R-:W-:Y:S02]  /*1100*/  @!P0 IMAD.MOV R132, RZ, RZ, R123 ;  /* 0x000000ffff848224 */ /* 0x000fe400078e027b */
[C---:B------:R-:W-:Y:S01]  /*1110*/  HMMA.1688.F32.TF32 R48, R84.reuse, R88, R48 ;  /* 0x000000585430723c */ /* 0x040fe20000081030 */
[----:B------:R-:W2:Y:S03]  /*1120*/  LDSM.16.M88.4 R100, [R2+0x1400] ;  /* 0x001400000264783b */ /* 0x000ea60000000200 */
[----:B------:R-:W-:Y:S01]  /*1130*/  LEA R154, P0, R139, R130, 0x2 ;  /* 0x000000828b9a7211 */ /* 0x000fe200078010ff */
[C---:B------:R-:W-:Y:S01]  /*1140*/  IMAD R123, R133.reuse, 0x4000, R128 ;  /* 0x00004000857b7824 */ /* 0x040fe200078e0280 */
[----:B------:R-:W-:Y:S01]  /*1150*/  LEA R133, R133, R126, 0xd ;  /* 0x0000007e85857211 */ /* 0x000fe200078e68ff */
[----:B------:R-:W2:Y:S01]  /*1160*/  LDSM.16.M88.4 R104, [R2+0x1800] ;  /* 0x001800000268783b */ /* 0x000ea20000000200 */
[-C--:B------:R-:W-:Y:S04]  /*1170*/  HMMA.1688.F32.TF32 R52, R84, R90.reuse, R52 ;  /* 0x0000005a5434723c */ /* 0x080fe80000081034 */
[----:B------:R-:W-:Y:S01]  /*1180*/  LEA.HI.X.SX32 R155, R139, R131, 0x2, P0 ;  /* 0x000000838b9b7211 */ /* 0x000fe200000f16ff */
[----:B------:R-:W2:Y:S01]  /*1190*/  LDSM.16.M88.4 R108, [R2+0x1c00] ;  /* 0x001c0000026c783b */ /* 0x000ea20000000200 */
[C---:B------:R-:W-:Y:S01]  /*11a0*/  IADD3 R152, P6, R154.reuse, 0x1b000, RZ ;  /* 0x0001b0009a987810 */ /* 0x040fe20007fde0ff */
[----:B------:R-:W-:Y:S01]  /*11b0*/  IMAD.MOV.U32 R120, RZ, RZ, R124 ;  /* 0x000000ffff787224 */ /* 0x000fe200078e007c */
[-C--:B------:R-:W-:Y:S03]  /*11c0*/  HMMA.1688.F32.TF32 R56, R80, R90.reuse, R56 ;  /* 0x0000005a5038723c */ /* 0x080fe60000081038 */
[----:B------:R-:W2:Y:S01]  /*11d0*/  LDSM.16.M88.4 R112, [R0+0xc00] ;  /* 0x000c00000070783b */ /* 0x000ea20000000200 */
[----:B------:R-:W-:Y:S02]  /*11e0*/  IADD3.X R153, RZ, R155, RZ, P6, !PT ;  /* 0x0000009bff997210 */ /* 0x000fe400037fe4ff */
[C---:B------:R-:W-:Y:S02]  /*11f0*/  IADD3 R150, P5, R154.reuse, 0x36000, RZ ;  /* 0x000360009a967810 */ /* 0x040fe40007fbe0ff */
[-C--:B------:R-:W-:Y:S01]  /*1200*/  HMMA.1688.F32.TF32 R60, R76, R90.reuse, R60 ;  /* 0x0000005a4c3c723c */ /* 0x080fe2000008103c */
[----:B------:R-:W-:Y:S01]  /*1210*/  @!PT LDS RZ, [RZ] ;  /* 0x00000000fffff984 */ /* 0x000fe20000000800 */
[----:B------:R-:W-:Y:S01]  /*1220*/  @!PT LDS RZ, [RZ] ;  /* 0x00000000fffff984 */ /* 0x000fe20000000800 */
[----:B------:R-:W-:Y:S01]  /*1230*/  @!PT LDS RZ, [RZ] ;  /* 0x00000000fffff984 */ /* 0x000fe20000000800 */
[----:B------:R2:W-:Y:S03]  /*1240*/  LDGSTS.E.LTC128B.128 [R123], [R154.64] ;  /* 0x000000009a7b7fae */ /* 0x0005e6000b921d44 */
[--C-:B------:R-:W-:Y:S01]  /*1250*/  IMAD.X R151, RZ, RZ, R155.reuse, P5 ;  /* 0x000000ffff977224 */ /* 0x100fe200028e069b */
[C---:B------:R-:W-:Y:S02]  /*1260*/  IADD3 R148, P4, R154.reuse, 0x51000, RZ ;  /* 0x000510009a947810 */ /* 0x040fe40007f9e0ff */
[----:B------:R2:W-:Y:S01]  /*1270*/  LDGSTS.E.LTC128B.128 [R123+0x200], [R152.64] ;  /* 0x00200000987b7fae */ /* 0x0005e2000b921d44 */
[----:B------:R-:W-:Y:S04]  /*1280*/  HMMA.1688.F32.TF32 R64, R68, R90, R64 ;  /* 0x0000005a4440723c */ /* 0x000fe80000081040 */
[----:B------:R-:W-:Y:S01]  /*1290*/  IMAD.X R149, RZ, RZ, R155, P4 ;  /* 0x000000ffff957224 */ /* 0x000fe200020e069b */
[----:B------:R2:W-:Y:S01]  /*12a0*/  LDGSTS.E.LTC128B.128 [R123+0x400], [R150.64] ;  /* 0x00400000967b7fae */ /* 0x0005e2000b921d44 */
[----:B------:R-:W-:-:S02]  /*12b0*/  IADD3 R146, P3, R154, 0x6c000, RZ ;  /* 0x0006c0009a927810 */ /* 0x000fc40007f7e0ff */
[-C--:B-1----:R-:W-:Y:S03]  /*12c0*/  HMMA.1688.F32.TF32 R4, R92, R96.reuse, R4 ;  /* 0x000000605c04723c */ /* 0x082fe60000081004 */
[----:B------:R1:W-:Y:S02]  /*12d0*/  LDGSTS.E.LTC128B.128 [R123+0x600], [R148.64] ;  /* 0x00600000947b7fae */ /* 0x0003e4000b921d44 */
[-C--:B------:R-:W-:Y:S02]  /*12e0*/  IADD3.X R147, RZ, R155.reuse, RZ, P3, !PT ;  /* 0x0000009bff937210 */ /* 0x080fe40001ffe4ff */
[C---:B------:R-:W-:Y:S01]  /*12f0*/  IADD3 R144, P2, R154.reuse, 0x87000, RZ ;  /* 0x000870009a907810 */ /* 0x040fe20007f5e0ff */
[-C--:B--2---:R-:W-:Y:S02]  /*1300*/  HMMA.1688.F32.TF32 R8, R100, R96.reuse, R8 ;  /* 0x000000606408723c */ /* 0x084fe40000081008 */
[----:B------:R1:W-:Y:S02]  /*1310*/  LDGSTS.E.LTC128B.128 [R123+0x800], [R146.64] ;  /* 0x00800000927b7fae */ /* 0x0003e4000b921d44 */
[--C-:B------:R-:W-:Y:S01]  /*1320*/  IMAD.X R145, RZ, RZ, R155.reuse, P2 ;  /* 0x000000ffff917224 */ /* 0x100fe200010e069b */
[C---:B------:R-:W-:Y:S02]  /*1330*/  IADD3 R142, P1, R154.reuse, 0xa2000, RZ ;  /* 0x000a20009a8e7810 */ /* 0x040fe40007f3e0ff */
[----:B------:R-:W-:Y:S01]  /*1340*/  IADD3 R140, P0, R154, 0xbd000, RZ ;  /* 0x000bd0009a8c7810 */ /* 0x000fe20007f1e0ff */
[-C--:B------:R-:W-:Y:S01]  /*1350*/  HMMA.1688.F32.TF32 R12, R104, R96.reuse, R12 ;  /* 0x00000060680c723c */ /* 0x080fe2000008100c */
[----:B------:R1:W-:Y:S03]  /*1360*/  LDGSTS.E.LTC128B.128 [R123+0xa00], [R144.64] ;  /* 0x00a00000907b7fae */ /* 0x0003e6000b921d44 */
[----:B------:R-:W-:Y:S01]  /*1370*/  IMAD.X R143, RZ, RZ, R155, P1 ;  /* 0x000000ffff8f7224 */ /* 0x000fe200008e069b */
[----:B------:R-:W-:Y:S02]  /*1380*/  IADD3.X R141, RZ, R155, RZ, P0, !PT ;  /* 0x0000009bff8d7210 */ /* 0x000fe400007fe4ff */
[----:B------:R-:W-:Y:S01]  /*1390*/  IADD3 R124, R124, 0x1, RZ ;  /* 0x000000017c7c7810 */ /* 0x000fe20007ffe0ff */
[C---:B------:R-:W-:Y:S01]  /*13a0*/  HMMA.1688.F32.TF32 R16, R108.reuse, R96, R16 ;  /* 0x000000606c10723c */ /* 0x040fe20000081010 */
[----:B------:R1:W-:Y:S03]  /*13b0*/  LDGSTS.E.LTC128B.128 [R123+0xc00], [R142.64] ;  /* 0x00c000008e7b7fae */ /* 0x0003e6000b921d44 */
[C---:B------:R-:W-:Y:S03]  /*13c0*/  ISETP.NE.AND P0, PT, R124.reuse, 0x3, PT ;  /* 0x000000037c00780c */ /* 0x040fe60003f05270 */
[----:B------:R1:W-:Y:S01]  /*13d0*/  LDGSTS.E.LTC128B.128 [R123+0xe00], [R140.64] ;  /* 0x00e000008c7b7fae */ /* 0x0003e2000b921d44 */
[-C--:B------:R-:W-:Y:S04]  /*13e0*/  HMMA.1688.F32.TF32 R20, R108, R98.reuse, R20 ;  /* 0x000000626c14723c */ /* 0x080fe80000081014 */
[----:B------:R-:W-:Y:S02]  /*13f0*/  SEL R124, R124, RZ, P0 ;  /* 0x000000ff7c7c7207 */ /* 0x000fe40000000000 */
[----:B------:R-:W-:Y:S02]  /*1400*/  ISETP.GT.AND P0, PT, R122, -0x1, PT ;  /* 0xffffffff7a00780c */ /* 0x000fe40003f04270 */
[-C--:B------:R-:W-:Y:S04]  /*1410*/  HMMA.1688.F32.TF32 R24, R104, R98.reuse, R24 ;  /* 0x000000626818723c */ /* 0x080fe80000081018 */
[----:B------:R-:W-:Y:S04]  /*1420*/  IMAD.U32 R3, R124, 0x800, R125 ;  /* 0x000008007c037824 */ /* 0x000fe800078e007d */
[-C--:B------:R-:W-:Y:S08]  /*1430*/  HMMA.1688.F32.TF32 R28, R100, R98.reuse, R28 ;  /* 0x00000062641c723c */ /* 0x080ff0000008101c */
[C---:B------:R-:W-:Y:S04]  /*1440*/  HMMA.1688.F32.TF32 R32, R92.reuse, R98, R32 ;  /* 0x000000625c20723c */ /* 0x040fe80000081020 */
[----:B-1----:R-:W-:Y:S04]  /*1450*/  IMAD.MOV.U32 R123, RZ, RZ, R132 ;  /* 0x000000ffff7b7224 */ /* 0x002fe800078e0084 */
[-C--:B------:R-:W-:Y:S08]  /*1460*/  HMMA.1688.F32.TF32 R36, R92, R112.reuse, R36 ;  /* 0x000000705c24723c */ /* 0x080ff00000081024 */
[-C--:B------:R-:W-:Y:S08]  /*1470*/  HMMA.1688.F32.TF32 R40, R100, R112.reuse, R40 ;  /* 0x000000706428723c */ /* 0x080ff00000081028 */
[-C--:B------:R-:W-:Y:S08]  /*1480*/  HMMA.1688.F32.TF32 R44, R104, R112.reuse, R44 ;  /* 0x00000070682c723c */ /* 0x080ff0000008102c */
[C---:B------:R-:W-:Y:S08]  /*1490*/  HMMA.1688.F32.TF32 R48, R108.reuse, R112, R48 ;  /* 0x000000706c30723c */ /* 0x040ff00000081030 */
[-C--:B------:R-:W-:Y:S08]  /*14a0*/  HMMA.1688.F32.TF32 R52, R108, R114.reuse, R52 ;  /* 0x000000726c34723c */ /* 0x080ff00000081034 */
[-C--:B------:R-:W-:Y:S08]  /*14b0*/  HMMA.1688.F32.TF32 R56, R104, R114.reuse, R56 ;  /* 0x000000726838723c */ /* 0x080ff00000081038 */
[-C--:B------:R-:W-:Y:S08]  /*14c0*/  HMMA.1688.F32.TF32 R60, R100, R114.reuse, R60 ;  /* 0x00000072643c723c */ /* 0x080ff0000008103c */
[----:B------:R-:W-:Y:S04]  /*14d0*/  HMMA.1688.F32.TF32 R64, R92, R114, R64 ;  /* 0x000000725c40723c */ /* 0x000fe80000081040 */
[--C-:B---3--:R-:W-:Y:S01]  /*14e0*/  IMAD R151, R134, 0x10, R138.reuse ;  /* 0x0000001086977824 */ /* 0x108fe200078e028a */
[----:B----4-:R-:W-:Y:S01]  /*14f0*/  LEA R139, R136, R138, 0x4 ;  /* 0x0000008a888b7211 */ /* 0x010fe200078e20ff */
[--C-:B------:R-:W-:Y:S02]  /*1500*/  IMAD R137, R137, 0x10, R138.reuse ;  /* 0x0000001089897824 */ /* 0x100fe400078e028a */
[----:B-----5:R-:W-:Y:S04]  /*1510*/  IMAD R135, R135, 0x10, R138 ;  /* 0x0000001087877824 */ /* 0x020fe800078e028a */
[-C--:B------:R-:W-:Y:S04]  /*1520*/  IMAD.WIDE.U32 R148, R137, R118.reuse, c[0x0][0x180] ;  /* 0x0000600089947625 */ /* 0x080fe800078e0076 */
[-C--:B------:R-:W-:Y:S01]  /*1530*/  IMAD.WIDE.U32 R136, R139, R118.reuse, c[0x0][0x180] ;  /* 0x000060008b887625 */ /* 0x080fe200078e0076 */
[----:B------:R1:W-:Y:S03]  /*1540*/  LDGSTS.E.LTC128B.128 [R133], [R148.64] ;  /* 0x0000000094857fae */ /* 0x0003e6000b921d44 */
[-C--:B------:R-:W-:Y:S03]  /*1550*/  IMAD.WIDE.U32 R134, R135, R118.reuse, c[0x0][0x180] ;  /* 0x0000600087867625 */ /* 0x080fe600078e0076 */
[----:B------:R1:W-:Y:S01]  /*1560*/  LDGSTS.E.LTC128B.128 [R133+0x200], [R136.64] ;  /* 0x0020000088857fae */ /* 0x0003e2000b921d44 */
[----:B------:R-:W-:Y:S05]  /*1570*/  IMAD.WIDE.U32 R138, R151, R118, c[0x0][0x180] ;  /* 0x00006000978a7625 */ /* 0x000fea00078e0076 */
[----:B------:R1:W-:Y:S06]  /*1580*/  LDGSTS.E.LTC128B.128 [R133+0x400], [R134.64] ;  /* 0x0040000086857fae */ /* 0x0003ec000b921d44 */
[----:B------:R1:W-:Y:S06]  /*1590*/  LDGSTS.E.LTC128B.128 [R133+0x600], [R138.64] ;  /* 0x006000008a857fae */ /* 0x0003ec000b921d44 */
[----:B------:R-:W-:Y:S06]  /*15a0*/  LDSM.16.M88.4 R68, [R2+0x2000] ;  /* 0x002000000244783b */ /* 0x000fec0000000200 */
[----:B------:R-:W2:Y:S06]  /*15b0*/  LDSM.16.M88.4 R72, [R0+0x1000] ;  /* 0x001000000048783b */ /* 0x000eac0000000200 */
[----:B------:R-:W3:Y:S06]  /*15c0*/  LDSM.16.M88.4 R76, [R2+0x2400] ;  /* 0x00240000024c783b */ /* 0x000eec0000000200 */
[----:B------:R-:W4:Y:S01]  /*15d0*/  LDSM.16.M88.4 R80, [R2+0x2800] ;  /* 0x002800000250783b */ /* 0x000f220000000200 */
[----:B-1----:R-:W-:Y:S05]  /*15e0*/  LEA R133, R3, 0xc000, 0x2 ;  /* 0x0000c00003857811 */ /* 0x002fea00078e10ff */
[----:B------:R-:W1:Y:S06]  /*15f0*/  LDSM.16.M88.4 R84, [R2+0x2c00] ;  /* 0x002c00000254783b */ /* 0x000e6c0000000200 */
[----:B------:R-:W5:Y:S06]  /*1600*/  LDSM.16.M88.4 R88, [R0+0x1400] ;  /* 0x001400000058783b */ /* 0x000f6c0000000200 */
[----:B------:R-:W-:Y:S06]  /*1610*/  LDSM.16.M88.4 R92, [R2+0x3000] ;  /* 0x00300000025c783b */ /* 0x000fec0000000200 */
[----:B------:R-:W5:-:S01]  /*1620*/  LDSM.16.M88.4 R96, [R0+0x1800] ;  /* 0x001800000060783b */ /* 0x000f420000000200 */
[-C--:B--2---:R-:W-:Y:S05]  /*1630*/  HMMA.1688.F32.TF32 R4, R68, R72.reuse, R4 ;  /* 0x000000484404723c */ /* 0x084fea0000081004 */
[----:B------:R-:W2:Y:S03]  /*1640*/  LDSM.16.M88.4 R100, [R2+0x3400] ;  /* 0x003400000264783b */ /* 0x000ea60000000200 */
[-C--:B---3--:R-:W-:Y:S03]  /*1650*/  HMMA.1688.F32.TF32 R8, R76, R72.reuse, R8 ;  /* 0x000000484c08723c */ /* 0x088fe60000081008 */
[----:B------:R-:W2:Y:S06]  /*1660*/  LDSM.16.M88.4 R104, [R2+0x3800] ;  /* 0x003800000268783b */ /* 0x000eac0000000200 */
[----:B------:R-:W2:Y:S01]  /*1670*/  LDSM.16.M88.4 R108, [R2+0x3c00] ;  /* 0x003c0000026c783b */ /* 0x000ea20000000200 */
[-C--:B----4-:R-:W-:Y:S05]  /*1680*/  HMMA.1688.F32.TF32 R12, R80, R72.reuse, R12 ;  /* 0x00000048500c723c */ /* 0x090fea000008100c */
[----:B------:R3:W4:Y:S03]  /*1690*/  LDSM.16.M88.4 R112, [R0+0x1c00] ;  /* 0x001c00000070783b */ /* 0x0007260000000200 */
[C---:B-1----:R-:W-:Y:S03]  /*16a0*/  HMMA.1688.F32.TF32 R16, R84.reuse, R72, R16 ;  /* 0x000000485410723c */ /* 0x042fe60000081010 */
[----:B------:R-:W0:Y:S05]  /*16b0*/  LDGDEPBAR ;  /* 0x00000000000079af */ /* 0x000e2a0000000000 */
[-C--:B------:R-:W-:Y:S08]  /*16c0*/  HMMA.1688.F32.TF32 R20, R84, R74.reuse, R20 ;  /* 0x0000004a5414723c */ /* 0x080ff00000081014 */
[-C--:B------:R-:W-:Y:S04]  /*16d0*/  HMMA.1688.F32.TF32 R24, R80, R74.reuse, R24 ;  /* 0x0000004a5018723c */ /* 0x080fe80000081018 */
[----:B---3--:R-:W-:Y:S04]  /*16e0*/  IMAD.U32 R0, R124, 0x1000, R127 ;  /* 0x000010007c007824 */ /* 0x008fe800078e007f */
[-C--:B------:R-:W-:Y:S01]  /*16f0*/  HMMA.1688.F32.TF32 R28, R76, R74.reuse, R28 ;  /* 0x0000004a4c1c723c */ /* 0x080fe2000008101c */
[----:B------:R-:W-:Y:S04]  /*1700*/  DEPBAR.LE SB0, 0x1 ;  /* 0x000080400000791a */ /* 0x000fe80000000000 */
[----:B------:R-:W-:Y:S03]  /*1710*/  BAR.SYNC.DEFER_BLOCKING 0x0 ;  /* 0x0000000000007b1d */ /* 0x000fe60000010000 */
[C---:B------:R-:W-:Y:S05]  /*1720*/  HMMA.1688.F32.TF32 R32, R68.reuse, R74, R32 ;  /* 0x0000004a4420723c */ /* 0x040fea0000081020 */
[----:B------:R-:W-:Y:S03]  /*1730*/  SHF.L.U32 R132, R0, 0x2, RZ ;  /* 0x0000000200847819 */ /* 0x000fe600000006ff */
[-C--:B-----5:R-:W-:Y:S08]  /*1740*/  HMMA.1688.F32.TF32 R36, R68, R88.reuse, R36 ;  /* 0x000000584424723c */ /* 0x0a0ff00000081024 */
[-C--:B------:R-:W-:Y:S08]  /*1750*/  HMMA.1688.F32.TF32 R40, R76, R88.reuse, R40 ;  /* 0x000000584c28723c */ /* 0x080ff00000081028 */
[-C--:B------:R-:W-:Y:S08]  /*1760*/  HMMA.1688.F32.TF32 R44, R80, R88.reuse, R44 ;  /* 0x00000058502c723c */ /* 0x080ff0000008102c */
[C---:B------:R-:W-:Y:S08]  /*1770*/  HMMA.1688.F32.TF32 R48, R84.reuse, R88, R48 ;  /* 0x000000585430723c */ /* 0x040ff00000081030 */
[-C--:B------:R-:W-:Y:S08]  /*1780*/  HMMA.1688.F32.TF32 R52, R84, R90.reuse, R52 ;  /* 0x0000005a5434723c */ /* 0x080ff00000081034 */
[-C--:B------:R-:W-:Y:S08]  /*1790*/  HMMA.1688.F32.TF32 R56, R80, R90.reuse, R56 ;  /* 0x0000005a5038723c */ /* 0x080ff00000081038 */
[-C--:B------:R-:W-:Y:S08]  /*17a0*/  HMMA.1688.F32.TF32 R60, R76, R90.reuse, R60 ;  /* 0x0000005a4c3c723c */ /* 0x080ff0000008103c */
[----:B------:R-:W-:-:S08]  /*17b0*/  HMMA.1688.F32.TF32 R64, R68, R90, R64 ;  /* 0x0000005a4440723c */ /* 0x000fd00000081040 */
[-C--:B------:R-:W-:Y:S08]  /*17c0*/  HMMA.1688.F32.TF32 R4, R92, R96.reuse, R4 ;  /* 0x000000605c04723c */ /* 0x080ff00000081004 */
[-C--:B--2---:R-:W-:Y:S08]  /*17d0*/  HMMA.1688.F32.TF32 R8, R100, R96.reuse, R8 ;  /* 0x000000606408723c */ /* 0x084ff00000081008 */
[-C--:B------:R-:W-:Y:S08]  /*17e0*/  HMMA.1688.F32.TF32 R12, R104, R96.reuse, R12 ;  /* 0x00000060680c723c */ /* 0x080ff0000008100c */
[C---:B------:R-:W-:Y:S01]  /*17f0*/  HMMA.1688.F32.TF32 R16, R108.reuse, R96, R16 ;  /* 0x000000606c10723c */ /* 0x040fe20000081010 */
[----:B------:R-:W1:Y:S06]  /*1800*/  LDSM.16.M88.4 R68, [R132] ;  /* 0x000000008444783b */ /* 0x000e6c0000000200 */
[----:B------:R-:W1:Y:S01]  /*1810*/  LDSM.16.M88.4 R76, [R132+0x400] ;  /* 0x00040000844c783b */ /* 0x000e620000000200 */
[-C--:B------:R-:W-:Y:S05]  /*1820*/  HMMA.1688.F32.TF32 R20, R108, R98.reuse, R20 ;  /* 0x000000626c14723c */ /* 0x080fea0000081014 */
[----:B------:R-:W1:Y:S03]  /*1830*/  LDSM.16.M88.4 R80, [R132+0x800] ;  /* 0x000800008450783b */ /* 0x000e660000000200 */
[-C--:B------:R-:W-:Y:S03]  /*1840*/  HMMA.1688.F32.TF32 R24, R104, R98.reuse, R24 ;  /* 0x000000626818723c */ /* 0x080fe60000081018 */
[----:B------:R-:W1:Y:S05]  /*1850*/  LDSM.16.M88.4 R84, [R132+0xc00] ;  /* 0x000c00008454783b */ /* 0x000e6a0000000200 */
[-C--:B------:R-:W-:Y:S01]  /*1860*/  HMMA.1688.F32.TF32 R28, R100, R98.reuse, R28 ;  /* 0x00000062641c723c */ /* 0x080fe2000008101c */
[----:B------:R-:W1:Y:S06]  /*1870*/  LDSM.16.M88.4 R72, [R133] ;  /* 0x000000008548783b */ /* 0x000e6c0000000200 */
[----:B------:R2:W1:Y:S01]  /*1880*/  LDSM.16.M88.4 R88, [R133+0x400] ;  /* 0x000400008558783b */ /* 0x0004620000000200 */
[C---:B------:R-:W-:Y:S08]  /*1890*/  HMMA.1688.F32.TF32 R32, R92.reuse, R98, R32 ;  /* 0x000000625c20723c */ /* 0x040ff00000081020 */
[-C--:B----4-:R-:W-:Y:S08]  /*18a0*/  HMMA.1688.F32.TF32 R36, R92, R112.reuse, R36 ;  /* 0x000000705c24723c */ /* 0x090ff00000081024 */
[-C--:B------:R-:W-:Y:S04]  /*18b0*/  HMMA.1688.F32.TF32 R40, R100, R112.reuse, R40 ;  /* 0x000000706428723c */ /* 0x080fe80000081028 */
[----:B--2---:R-:W-:Y:S04]  /*18c0*/  MOV R133, R120 ;  /* 0x0000007800857202 */ /* 0x004fe80000000f00 */
[-C--:B------:R-:W-:Y:S08]  /*18d0*/  HMMA.1688.F32.TF32 R44, R104, R112.reuse, R44 ;  /* 0x00000070682c723c */ /* 0x080ff0000008102c */
[C---:B------:R-:W-:Y:S08]  /*18e0*/  HMMA.1688.F32.TF32 R48, R108.reuse, R112, R48 ;  /* 0x000000706c30723c */ /* 0x040ff00000081030 */
[-C--:B------:R-:W-:Y:S08]  /*18f0*/  HMMA.1688.F32.TF32 R52, R108, R114.reuse, R52 ;  /* 0x000000726c34723c */ /* 0x080ff00000081034 */
[-C--:B------:R-:W-:Y:S08]  /*1900*/  HMMA.1688.F32.TF32 R56, R104, R114.reuse, R56 ;  /* 0x000000726838723c */ /* 0x080ff00000081038 */
[-C--:B------:R-:W-:Y:S08]  /*1910*/  HMMA.1688.F32.TF32 R60, R100, R114.reuse, R60 ;  /* 0x00000072643c723c */ /* 0x080ff0000008103c */
[----:B------:R-:W-:Y:S01]  /*1920*/  HMMA.1688.F32.TF32 R64, R92, R114, R64 ;  /* 0x000000725c40723c */ /* 0x000fe20000081040 */
[----:B------:R-:W-:-:S10]  /*1930*/  @P0 BRA `(.L_x_7) ;  /* 0xfffff50000000947 */ /* 0x000fd4000383ffff */
[----:B------:R-:W0:Y:S01]  /*1940*/  LDGDEPBAR ;  /* 0x00000000000079af */ /* 0x000e220000000000 */
[--C-:B------:R-:W-:Y:S01]  /*1950*/  SHF.R.U32.HI R2, RZ, 0x6, R121.reuse ;  /* 0x00000006ff027819 */ /* 0x100fe20000011679 */
[----:B-1----:R-:W-:Y:S01]  /*1960*/  IMAD.SHL.U32 R69, R121, 0x100, RZ ;  /* 0x0000010079457824 */ /* 0x002fe200078e00ff */
[----:B------:R-:W-:-:S02]  /*1970*/  SHF.R.U32.HI R3, RZ, 0x2, R121 ;  /* 0x00000002ff037819 */ /* 0x000fc40000011679 */
[----:B------:R-:W-:Y:S01]  /*1980*/  SHF.R.U32.HI R0, RZ, 0x3, R121 ;  /* 0x00000003ff007819 */ /* 0x000fe20000011679 */
[----:B------:R-:W-:Y:S01]  /*1990*/  IMAD.SHL.U32 R2, R2, 0x400, RZ ;  /* 0x0000040002027824 */ /* 0x000fe200078e00ff */
[----:B------:R-:W-:Y:S02]  /*19a0*/  LOP3.LUT R3, R3, 0x7, RZ, 0xc0, !PT ;  /* 0x0000000703037812 */ /* 0x000fe400078ec0ff */
[----:B------:R-:W-:Y:S02]  /*19b0*/  LOP3.LUT R0, R0, 0x1ffffffc, RZ, 0xc0, !PT ;  /* 0x1ffffffc00007812 */ /* 0x000fe400078ec0ff */
[----:B------:R-:W-:Y:S01]  /*19c0*/  LOP3.LUT R2, R2, 0xfffffc00, R3, 0xe2, !PT ;  /* 0xfffffc0002027812 */ /* 0x000fe200078ee203 */
[----:B------:R-:W-:-:S03]  /*19d0*/  IMAD.SHL.U32 R3, R121, 0x2, RZ ;  /* 0x0000000279037824 */ /* 0x000fc600078e00ff */
[----:B------:R-:W-:Y:S02]  /*19e0*/  LOP3.LUT R2, R2, 0x300, R69, 0xf8, !PT ;  /* 0x0000030002027812 */ /* 0x000fe400078ef845 */
[----:B------:R-:W-:Y:S02]  /*19f0*/  SHF.R.U32.HI R69, RZ, 0x1, R121 ;  /* 0x00000001ff457819 */ /* 0x000fe40000011679 */
[----:B------:R-:W-:Y:S02]  /*1a00*/  LOP3.LUT R3, R3, 0x30, RZ, 0xc0, !PT ;  /* 0x0000003003037812 */ /* 0x000fe400078ec0ff */
[----:B------:R-:W-:Y:S02]  /*1a10*/  LOP3.LUT R2, R2, 0x10, R69, 0xf8, !PT ;  /* 0x0000001002027812 */ /* 0x000fe400078ef845 */
[----:B------:R-:W-:Y:S01]  /*1a20*/  IADD3 R0, R3, R0, RZ ;  /* 0x0000000003007210 */ /* 0x000fe20007ffe0ff */
[----:B------:R-:W-:-:S04]  /*1a30*/  DEPBAR.LE SB0, 0x0 ;  /* 0x000080000000791a */ /* 0x000fc80000000000 */
[----:B------:R-:W-:Y:S01]  /*1a40*/  BAR.SYNC.DEFER_BLOCKING 0x0 ;  /* 0x0000000000007b1d */ /* 0x000fe20000010000 */
[----:B------:R-:W-:-:S05]  /*1a50*/  IMAD R0, R117, 0x40, R0 ;  /* 0x0000004075007824 */ /* 0x000fca00078e0200 */
[----:B------:R-:W-:Y:S04]  /*1a60*/  STS [R2.X4], R4 ;  /* 0x0000000402007388 */ /* 0x000fe80000004800 */
[----:B------:R-:W-:Y:S04]  /*1a70*/  STS [R2.X4+0x200], R5 ;  /* 0x0002000502007388 */ /* 0x000fe80000004800 */
        /* <DEDUP_REMOVED lines=17> */
[----:B------:R1:W-:Y:S04]  /*1b90*/  STS [R2.X4+0x320], R15 ;  /* 0x0003200f02007388 */ /* 0x0003e80000004800 */
[----:B------:R-:W-:Y:S04]  /*1ba0*/  STS [R2.X4+0x2100], R24 ;  /* 0x0021001802007388 */ /* 0x000fe80000004800 */
[----:B------:R-:W-:Y:S04]  /*1bb0*/  STS [R2.X4+0x2300], R25 ;  /* 0x0023001902007388 */ /* 0x000fe80000004800 */
[----:B------:R-:W-:Y:S04]  /*1bc0*/  STS [R2.X4+0x2120], R26 ;  /* 0x0021201a02007388 */ /* 0x000fe80000004800 */
[----:B------:R-:W-:Y:S04]  /*1bd0*/  STS [R2.X4+0x2320], R27 ;  /* 0x0023201b02007388 */ /* 0x000fe80000004800 */
[----:B------:R-:W-:Y:S04]  /*1be0*/  STS [R2.X4+0x180], R16 ;  /* 0x0001801002007388 */ /* 0x000fe80000004800 */
[----:B------:R-:W-:Y:S01]  /*1bf0*/  STS [R2.X4+0x380], R17 ;  /* 0x0003801102007388 */ /* 0x000fe20000004800 */
[----:B-1----:R-:W-:-:S03]  /*1c00*/  IMAD.WIDE.U32 R14, R0, R119, c[0x0][0x188] ;  /* 0x00006200000e7625 */ /* 0x002fc600078e0077 */
        /* <DEDUP_REMOVED lines=38> */
[----:B------:R-:W-:Y:S06]  /*1e70*/  BAR.SYNC.DEFER_BLOCKING 0x0 ;  /* 0x0000000000007b1d */ /* 0x000fec0000010000 */
[----:B------:R-:W2:Y:S01]  /*1e80*/  LDG.E R3, [R14.64] ;  /* 0x000000040e037981 */ /* 0x000ea2000c1e1900 */
[C---:B------:R-:W-:Y:S01]  /*1e90*/  IMAD.SHL.U32 R5, R121.reuse, 0x4, RZ ;  /* 0x0000000479057824 */ /* 0x040fe200078e00ff */
[----:B------:R-:W-:-:S02]  /*1ea0*/  SHF.L.U32 R0, R121, 0x4, RZ ;  /* 0x0000000479007819 */ /* 0x000fc400000006ff */
[----:B------:R-:W-:Y:S02]  /*1eb0*/  LOP3.LUT R13, R121, 0x7, RZ, 0xc0, !PT ;  /* 0x00000007790d7812 */ /* 0x000fe400078ec0ff */
[----:B------:R-:W-:-:S04]  /*1ec0*/  LOP3.LUT R5, R5, 0x1c, RZ, 0xc0, !PT ;  /* 0x0000001c05057812 */ /* 0x000fc800078ec0ff */
[----:B------:R-:W-:-:S05]  /*1ed0*/  LOP3.LUT R0, R5, 0x3fffff80, R0, 0xf8, !PT ;  /* 0x3fffff8005007812 */ /* 0x000fca00078ef800 */
[----:B------:R-:W3:Y:S04]  /*1ee0*/  LDS.128 R4, [R0.X4] ;  /* 0x0000000000047984 */ /* 0x000ee80000004c00 */
[----:B------:R-:W4:Y:S01]  /*1ef0*/  LDS.128 R16, [R0.X4+0x80] ;  /* 0x0000800000107984 */ /* 0x000f220000004c00 */
[----:B--2---:R-:W-:-:S05]  /*1f00*/  IMAD.SHL.U32 R8, R3, 0x20, RZ ;  /* 0x0000002003087824 */ /* 0x004fca00078e00ff */
[----:B------:R-:W-:Y:S02]  /*1f10*/  LOP3.LUT R3, R8, 0xffffffe0, R13, 0xe2, !PT ;  /* 0xffffffe008037812 */ /* 0x000fe400078ee20d */
[----:B------:R-:W-:Y:S01]  /*1f20*/  LOP3.LUT R12, R13, 0x8, RZ, 0xfc, !PT ;  /* 0x000000080d0c7812 */ /* 0x000fe200078efcff */
[----:B------:R-:W2:Y:S02]  /*1f30*/  LDS.128 R8, [R0.X4+0x100] ;  /* 0x0001000000087984 */ /* 0x000ea40000004c00 */
[----:B-1----:R-:W-:-:S05]  /*1f40*/  IMAD.WIDE.U32 R20, R3, R118, c[0x0][0x1a0] ;  /* 0x0000680003147625 */ /* 0x002fca00078e0076 */
[----:B---3--:R1:W-:Y:S04]  /*1f50*/  STG.E.128 [R20.64], R4 ;  /* 0x0000000414007986 */ /* 0x0083e8000c101d04 */
[----:B------:R-:W3:Y:S02]  /*1f60*/  LDG.E R3, [R14.64] ;  /* 0x000000040e037981 */ /* 0x000ee4000c1e1900 */
[----:B---3--:R-:W-:-:S05]  /*1f70*/  IMAD.SHL.U32 R3, R3, 0x20, RZ ;  /* 0x0000002003037824 */ /* 0x008fca00078e00ff */
[----:B------:R-:W-:-:S05]  /*1f80*/  LOP3.LUT R3, R3, 0xffffffe0, R12, 0xe2, !PT ;  /* 0xffffffe003037812 */ /* 0x000fca00078ee20c */
[----:B------:R-:W-:-:S05]  /*1f90*/  IMAD.WIDE.U32 R22, R3, R118, c[0x0][0x1a0] ;  /* 0x0000680003167625 */ /* 0x000fca00078e0076 */
[----:B----4-:R3:W-:Y:S04]  /*1fa0*/  STG.E.128 [R22.64], R16 ;  /* 0x0000001016007986 */ /* 0x0107e8000c101d04 */
[----:B------:R-:W1:Y:S01]  /*1fb0*/  LDG.E R2, [R14.64] ;  /* 0x000000040e027981 */ /* 0x000e62000c1e1900 */
[----:B------:R-:W-:-:S03]  /*1fc0*/  LOP3.LUT R3, R13, 0x10, RZ, 0xfc, !PT ;  /* 0x000000100d037812 */ /* 0x000fc600078efcff */
[----:B------:R-:W-:Y:S01]  /*1fd0*/  LDS.128 R16, [R0.X4+0x2000] ;  /* 0x0020000000107984 */ /* 0x000fe20000004c00 */
[----:B-1----:R-:W-:-:S05]  /*1fe0*/  LEA R5, R2, R3, 0x5 ;  /* 0x0000000302057211 */ /* 0x002fca00078e28ff */
[----:B------:R-:W-:Y:S02]  /*1ff0*/  IMAD.WIDE.U32 R24, R5, R118, c[0x0][0x1a0] ;  /* 0x0000680005187625 */ /* 0x000fe400078e0076 */
[----:B------:R-:W1:Y:S04]  /*2000*/  LDS.128 R4, [R0.X4+0x180] ;  /* 0x0001800000047984 */ /* 0x000e680000004c00 */
[----:B--2---:R2:W-:Y:S04]  /*2010*/  STG.E.128 [R24.64], R8 ;  /* 0x0000000818007986 */ /* 0x0045e8000c101d04 */
[----:B------:R-:W4:Y:S01]  /*2020*/  LDG.E R21, [R14.64] ;  /* 0x000000040e157981 */ /* 0x000f22000c1e1900 */
[----:B------:R-:W-:Y:S01]  /*2030*/  LOP3.LUT R2, R13, 0x18, RZ, 0xfc, !PT ;  /* 0x000000180d027812 */ /* 0x000fe200078efcff */
[----:B----4-:R-:W-:-:S05]  /*2040*/  IMAD.SHL.U32 R21, R21, 0x20, RZ ;  /* 0x0000002015157824 */ /* 0x010fca00078e00ff */
[----:B------:R-:W-:-:S05]  /*2050*/  LOP3.LUT R21, R21, 0xffffffe0, R2, 0xe2, !PT ;  /* 0xffffffe015157812 */ /* 0x000fca00078ee202 */
[----:B---3--:R-:W-:-:S05]  /*2060*/  IMAD.WIDE.U32 R22, R21, R118, c[0x0][0x1a0] ;  /* 0x0000680015167625 */ /* 0x008fca00078e0076 */
[----:B-1----:R-:W-:Y:S04]  /*2070*/  STG.E.128 [R22.64], R4 ;  /* 0x0000000416007986 */ /* 0x002fe8000c101d04 */
[----:B------:R-:W3:Y:S04]  /*2080*/  LDG.E R20, [R14.64+0x8] ;  /* 0x000008040e147981 */ /* 0x000ee8000c1e1900 */
[----:B------:R-:W-:Y:S01]  /*2090*/  LDS.128 R4, [R0.X4+0x2100] ;  /* 0x0021000000047984 */ /* 0x000fe20000004c00 */
[----:B---3--:R-:W-:-:S05]  /*20a0*/  IMAD.SHL.U32 R20, R20, 0x20, RZ ;  /* 0x0000002014147824 */ /* 0x008fca00078e00ff */
[----:B--2---:R-:W-:-:S05]  /*20b0*/  LOP3.LUT R9, R20, 0xffffffe0, R13, 0xe2, !PT ;  /* 0xffffffe014097812 */ /* 0x004fca00078ee20d */
[----:B------:R-:W-:Y:S02]  /*20c0*/  IMAD.WIDE.U32 R24, R9, R118, c[0x0][0x1a0] ;  /* 0x0000680009187625 */ /* 0x000fe400078e0076 */
[----:B------:R-:W1:Y:S04]  /*20d0*/  LDS.128 R8, [R0.X4+0x2080] ;  /* 0x0020800000087984 */ /* 0x000e680000004c00 */
[----:B------:R2:W-:Y:S04]  /*20e0*/  STG.E.128 [R24.64], R16 ;  /* 0x0000001018007986 */ /* 0x0005e8000c101d04 */
[----:B------:R-:W3:Y:S04]  /*20f0*/  LDG.E R21, [R14.64+0x8] ;  /* 0x000008040e157981 */ /* 0x000ee8000c1e1900 */
[----:B------:R-:W4:Y:S01]  /*2100*/  LDS.128 R16, [R0.X4+0x2180] ;  /* 0x0021800000107984 */ /* 0x000f220000004c00 */
[----:B---3--:R-:W-:-:S04]  /*2110*/  SHF.L.U32 R21, R21, 0x5, RZ ;  /* 0x0000000515157819 */ /* 0x008fc800000006ff */
[----:B------:R-:W-:-:S05]  /*2120*/  LOP3.LUT R21, R21, 0xffffffe0, R12, 0xe2, !PT ;  /* 0xffffffe015157812 */ /* 0x000fca00078ee20c */
[----:B------:R-:W-:-:S05]  /*2130*/  IMAD.WIDE.U32 R26, R21, R118, c[0x0][0x1a0] ;  /* 0x00006800151a7625 */ /* 0x000fca00078e0076 */
[----:B-1----:R-:W-:Y:S04]  /*2140*/  STG.E.128 [R26.64], R8 ;  /* 0x000000081a007986 */ /* 0x002fe8000c101d04 */
[----:B------:R-:W3:Y:S04]  /*2150*/  LDG.E R20, [R14.64+0x8] ;  /* 0x000008040e147981 */ /* 0x000ee8000c1e1900 */
[----:B------:R-:W1:Y:S01]  /*2160*/  LDS.128 R8, [R0.X4+0x4000] ;  /* 0x0040000000087984 */ /* 0x000e620000004c00 */
[----:B---3--:R-:W-:-:S04]  /*2170*/  IMAD R21, R20, 0x20, R3 ;  /* 0x0000002014157824 */ /* 0x008fc800078e0203 */
[----:B------:R-:W-:-:S05]  /*2180*/  IMAD.WIDE.U32 R22, R21, R118, c[0x0][0x1a0] ;  /* 0x0000680015167625 */ /* 0x000fca00078e0076 */
[----:B------:R3:W-:Y:S04]  /*2190*/  STG.E.128 [R22.64], R4 ;  /* 0x0000000416007986 */ /* 0x0007e8000c101d04 */
[----:B------:R-:W5:Y:S04]  /*21a0*/  LDG.E R21, [R14.64+0x8] ;  /* 0x000008040e157981 */ /* 0x000f68000c1e1900 */
[----:B------:R-:W1:Y:S01]  /*21b0*/  LDS.128 R4, [R0.X4+0x4080] ;  /* 0x0040800000047984 */ /* 0x000e620000004c00 */
[----:B-----5:R-:W-:-:S05]  /*21c0*/  IMAD.SHL.U32 R21, R21, 0x20, RZ ;  /* 0x0000002015157824 */ /* 0x020fca00078e00ff */
[----:B------:R-:W-:-:S05]  /*21d0*/  LOP3.LUT R21, R21, 0xffffffe0, R2, 0xe2, !PT ;  /* 0xffffffe015157812 */ /* 0x000fca00078ee202 */
[----:B--2---:R-:W-:-:S05]  /*21e0*/  IMAD.WIDE.U32 R24, R21, R118, c[0x0][0x1a0] ;  /* 0x0000680015187625 */ /* 0x004fca00078e0076 */
[----:B----4-:R2:W-:Y:S04]  /*21f0*/  STG.E.128 [R24.64], R16 ;  /* 0x0000001018007986 */ /* 0x0105e8000c101d04 */
[----:B------:R-:W4:Y:S04]  /*2200*/  LDG.E R20, [R14.64+0x4] ;  /* 0x000004040e147981 */ /* 0x000f28000c1e1900 */
[----:B------:R-:W5:Y:S01]  /*2210*/  LDS.128 R16, [R0.X4+0x4100] ;  /* 0x0041000000107984 */ /* 0x000f620000004c00 */
[----:B----4-:R-:W-:-:S04]  /*2220*/  SHF.L.U32 R20, R20, 0x5, RZ ;  /* 0x0000000514147819 */ /* 0x010fc800000006ff */
[----:B------:R-:W-:-:S05]  /*2230*/  LOP3.LUT R21, R20, 0xffffffe0, R13, 0xe2, !PT ;  /* 0xffffffe014157812 */ /* 0x000fca00078ee20d */
[----:B---3--:R-:W-:-:S05]  /*2240*/  IMAD.WIDE.U32 R22, R21, R118, c[0x0][0x1a0] ;  /* 0x0000680015167625 */ /* 0x008fca00078e0076 */
[----:B-1----:R1:W-:Y:S04]  /*2250*/  STG.E.128 [R22.64], R8 ;  /* 0x0000000816007986 */ /* 0x0023e8000c101d04 */
[----:B------:R-:W3:Y:S04]  /*2260*/  LDG.E R21, [R14.64+0x4] ;  /* 0x000004040e157981 */ /* 0x000ee8000c1e1900 */
[----:B------:R-:W4:Y:S01]  /*2270*/  LDS.128 R8, [R0.X4+0x4180] ;  /* 0x0041800000087984 */ /* 0x000f220000004c00 */
[----:B---3--:R-:W-:-:S05]  /*2280*/  IMAD.SHL.U32 R21, R21, 0x20, RZ ;  /* 0x0000002015157824 */ /* 0x008fca00078e00ff */
[----:B------:R-:W-:-:S05]  /*2290*/  LOP3.LUT R21, R21, 0xffffffe0, R12, 0xe2, !PT ;  /* 0xffffffe015157812 */ /* 0x000fca00078ee20c */
[----:B------:R-:W-:-:S05]  /*22a0*/  IMAD.WIDE.U32 R26, R21, R118, c[0x0][0x1a0] ;  /* 0x00006800151a7625 */ /* 0x000fca00078e0076 */
[----:B------:R-:W-:Y:S04]  /*22b0*/  STG.E.128 [R26.64], R4 ;  /* 0x000000041a007986 */ /* 0x000fe8000c101d04 */
[----:B------:R-:W3:Y:S04]  /*22c0*/  LDG.E R20, [R14.64+0x4] ;  /* 0x000004040e147981 */ /* 0x000ee8000c1e1900 */
[----:B------:R-:W1:Y:S01]  /*22d0*/  LDS.128 R4, [R0.X4+0x6000] ;  /* 0x0060000000047984 */ /* 0x000e620000004c00 */
[----:B---3--:R-:W-:-:S04]  /*22e0*/  IMAD R21, R20, 0x20, R3 ;  /* 0x0000002014157824 */ /* 0x008fc800078e0203 */
[----:B--2---:R-:W-:-:S05]  /*22f0*/  IMAD.WIDE.U32 R24, R21, R118, c[0x0][0x1a0] ;  /* 0x0000680015187625 */ /* 0x004fca00078e0076 */
[----:B-----5:R-:W-:Y:S04]  /*2300*/  STG.E.128 [R24.64], R16 ;  /* 0x0000001018007986 */ /* 0x020fe8000c101d04 */
[----:B------:R-:W2:Y:S04]  /*2310*/  LDG.E R21, [R14.64+0x4] ;  /* 0x000004040e157981 */ /* 0x000ea8000c1e1900 */
[----:B------:R-:W3:Y:S01]  /*2320*/  LDS.128 R16, [R0.X4+0x6080] ;  /* 0x0060800000107984 */ /* 0x000ee20000004c00 */
[----:B--2---:R-:W-:-:S04]  /*2330*/  SHF.L.U32 R21, R21, 0x5, RZ ;  /* 0x0000000515157819 */ /* 0x004fc800000006ff */
[----:B------:R-:W-:-:S05]  /*2340*/  LOP3.LUT R21, R21, 0xffffffe0, R2, 0xe2, !PT ;  /* 0xffffffe015157812 */ /* 0x000fca00078ee202 */
[----:B-1----:R-:W-:-:S05]  /*2350*/  IMAD.WIDE.U32 R22, R21, R118, c[0x0][0x1a0] ;  /* 0x0000680015167625 */ /* 0x002fca00078e0076 */
[----:B----4-:R1:W-:Y:S04]  /*2360*/  STG.E.128 [R22.64], R8 ;  /* 0x0000000816007986 */ /* 0x0103e8000c101d04 */
[----:B------:R-:W2:Y:S04]  /*2370*/  LDG.E R20, [R14.64+0xc] ;  /* 0x00000c040e147981 */ /* 0x000ea8000c1e1900 */
[----:B------:R-:W4:Y:S01]  /*2380*/  LDS.128 R8, [R0.X4+0x6100] ;  /* 0x0061000000087984 */ /* 0x000f220000004c00 */
[----:B--2---:R-:W-:-:S05]  /*2390*/  IMAD.SHL.U32 R20, R20, 0x20, RZ ;  /* 0x0000002014147824 */ /* 0x004fca00078e00ff */
[----:B------:R-:W-:-:S05]  /*23a0*/  LOP3.LUT R13, R20, 0xffffffe0, R13, 0xe2, !PT ;  /* 0xffffffe0140d7812 */ /* 0x000fca00078ee20d */
[----:B------:R-:W-:-:S05]  /*23b0*/  IMAD.WIDE.U32 R20, R13, R118, c[0x0][0x1a0] ;  /* 0x000068000d147625 */ /* 0x000fca00078e0076 */
[----:B------:R-:W-:Y:S04]  /*23c0*/  STG.E.128 [R20.64], R4 ;  /* 0x0000000414007986 */ /* 0x000fe8000c101d04 */
[----:B------:R-:W2:Y:S04]  /*23d0*/  LDG.E R13, [R14.64+0xc] ;  /* 0x00000c040e0d7981 */ /* 0x000ea8000c1e1900 */
[----:B------:R-:W5:Y:S01]  /*23e0*/  LDS.128 R4, [R0.X4+0x6180] ;  /* 0x0061800000047984 */ /* 0x000f620000004c00 */
[----:B--2---:R-:W-:-:S05]  /*23f0*/  IMAD.SHL.U32 R13, R13, 0x20, RZ ;  /* 0x000000200d0d7824 */ /* 0x004fca00078e00ff */
[----:B------:R-:W-:-:S05]  /*2400*/  LOP3.LUT R13, R13, 0xffffffe0, R12, 0xe2, !PT ;  /* 0xffffffe00d0d7812 */ /* 0x000fca00078ee20c */
[----:B-1----:R-:W-:-:S05]  /*2410*/  IMAD.WIDE.U32 R22, R13, R118, c[0x0][0x1a0] ;  /* 0x000068000d167625 */ /* 0x002fca00078e0076 */
[----:B---3--:R-:W-:Y:S04]  /*2420*/  STG.E.128 [R22.64], R16 ;  /* 0x0000001016007986 */ /* 0x008fe8000c101d04 */
[----:B------:R-:W2:Y:S02]  /*2430*/  LDG.E R12, [R14.64+0xc] ;  /* 0x00000c040e0c7981 */ /* 0x000ea4000c1e1900 */
[----:B--2---:R-:W-:-:S05]  /*2440*/  LEA R3, R12, R3, 0x5 ;  /* 0x000000030c037211 */ /* 0x004fca00078e28ff */
[----:B------:R-:W-:-:S05]  /*2450*/  IMAD.WIDE.U32 R12, R3, R118, c[0x0][0x1a0] ;  /* 0x00006800030c7625 */ /* 0x000fca00078e0076 */
[----:B----4-:R-:W-:Y:S04]  /*2460*/  STG.E.128 [R12.64], R8 ;  /* 0x000000080c007986 */ /* 0x010fe8000c101d04 */
[----:B------:R-:W2:Y:S02]  /*2470*/  LDG.E R3, [R14.64+0xc] ;  /* 0x00000c040e037981 */ /* 0x000ea4000c1e1900 */
[----:B--2---:R-:W-:-:S05]  /*2480*/  IMAD.SHL.U32 R3, R3, 0x20, RZ ;  /* 0x0000002003037824 */ /* 0x004fca00078e00ff */
[----:B------:R-:W-:-:S05]  /*2490*/  LOP3.LUT R3, R3, 0xffffffe0, R2, 0xe2, !PT ;  /* 0xffffffe003037812 */ /* 0x000fca00078ee202 */
[----:B------:R-:W-:-:S05]  /*24a0*/  IMAD.WIDE.U32 R118, R3, R118, c[0x0][0x1a0] ;  /* 0x0000680003767625 */ /* 0x000fca00078e0076 */
[----:B-----5:R-:W-:Y:S01]  /*24b0*/  STG.E.128 [R118.64], R4 ;  /* 0x0000000476007986 */ /* 0x020fe2000c101d04 */
[----:B------:R-:W-:Y:S05]  /*24c0*/  EXIT ;  /* 0x000000000000794d */ /* 0x000fea0003800000 */
.L_x_8:
        /* <DEDUP_REMOVED lines=11> */
.L_x_15:


//--------------------- .text._Z17kernel_entrypointI23AmpereUnpredicatedFpropN4cute6TensorINS1_10ViewEngineINS1_8gmem_ptrIPfEEEENS1_6LayoutINS1_5tupleIJNS1_1CILi128EEENS9_IJNSA_ILi64EEENSA_ILi3EEESD_SD_EEEEEENS9_IJNSA_ILi1728EEENS9_IJNSA_ILi1EEENSA_ILi576EEENSA_ILi192EEESC_EEEEEEEEEENS2_IS7_NS8_INS9_IJNS9_IJiNSA_ILi4EEENSA_ILi2EEESP_EEESE_EEENS9_IJNS9_IJNSA_ILi6144EEENSA_ILi1024EEENSA_ILi256EEESC_EEENS9_IJSH_ST_SU_SC_EEEEEEEEEENS2_IS7_NS8_INS9_IJSB_SQ_EEENS9_IJSH_NS9_IJNSA_ILi2048EEENSA_ILi512EEESU_SB_EEEEEEEEEEEvT0_T1_T2_ --------------------------
	.section	.text._Z17kernel_entrypointI23AmpereUnpredicatedFpropN4cute6TensorINS1_10ViewEngineINS1_8gmem_ptrIPfEEEENS1_6LayoutINS1_5tupleIJNS1_1CILi128EEENS9_IJNSA_ILi64EEENSA_ILi3EEESD_SD_EEEEEENS9_IJNSA_ILi1728EEENS9_IJNSA_ILi1EEENSA_ILi576EEENSA_ILi192EEESC_EEEEEEEEEENS2_IS7_NS8_INS9_IJNS9_IJiNSA_ILi4EEENSA_ILi2EEESP_EEESE_EEENS9_IJNS9_IJNSA_ILi6144EEENSA_ILi1024EEENSA_ILi256EEESC_EEENS9_IJSH_ST_SU_SC_EEEEEEEEEENS2_IS7_NS8_INS9_IJSB_SQ_EEENS9_IJSH_NS9_IJNSA_ILi2048EEENSA_ILi512EEESU_SB_EEEEEEEEEEEvT0_T1_T2_,"ax",@progbits
	.sectioninfo	@"SHI_REGISTERS=152"
	.align	128
        .global         _Z17kernel_entrypointI23AmpereUnpredicatedFpropN4cute6TensorINS1_10ViewEngineINS1_8gmem_ptrIPfEEEENS1_6LayoutINS1_5tupleIJNS1_1CILi128EEENS9_IJNSA_ILi64EEENSA_ILi3EEESD_SD_EEEEEENS9_IJNSA_ILi1728EEENS9_IJNSA_ILi1EEENSA_ILi576EEENSA_ILi192EEESC_EEEEEEEEEENS2_IS7_NS8_INS9_IJNS9_IJiNSA_ILi4EEENSA_ILi2EEESP_EEESE_EEENS9_IJNS9_IJNSA_ILi6144EEENSA_ILi1024EEENSA_ILi256EEESC_EEENS9_IJSH_ST_SU_SC_EEEEEEEEEENS2_IS7_NS8_INS9_IJSB_SQ_EEENS9_IJSH_NS9_IJNSA_ILi2048EEENSA_ILi512EEESU_SB_EEEEEEEEEEEvT0_T1_T2_
        .type           _Z17kernel_entrypointI23AmpereUnpredicatedFpropN4cute6TensorINS1_10ViewEngineINS1_8gmem_ptrIPfEEEENS1_6LayoutINS1_5tupleIJNS1_1CILi128EEENS9_IJNSA_ILi64EEENSA_ILi3EEESD_SD_EEEEEENS9_IJNSA_ILi1728EEENS9_IJNSA_ILi1EEENSA_ILi576EEENSA_ILi192EEESC_EEEEEEEEEENS2_IS7_NS8_INS9_IJNS9_IJiNSA_ILi4EEENSA_ILi2EEESP_EEESE_EEENS9_IJNS9_IJNSA_ILi6144EEENSA_ILi1024EEENSA_ILi256EEESC_EEENS9_IJSH_ST_SU_SC_EEEEEEEEEENS2_IS7_NS8_INS9_IJSB_SQ_EEENS9_IJSH_NS9_IJNSA_ILi2048EEENSA_ILi512EEESU_SB_EEEEEEEEEEEvT0_T1_T2_,@function
        .size           _Z17kernel_entrypointI23AmpereUnpredicatedFpropN4cute6TensorINS1_10ViewEngineINS1_8gmem_ptrIPfEEEENS1_6LayoutINS1_5tupleIJNS1_1CILi128EEENS9_IJNSA_ILi64EEENSA_ILi3EEESD_SD_EEEEEENS9_IJNSA_ILi1728EEENS9_IJNSA_ILi1EEENSA_ILi576EEENSA_ILi192EEESC_EEEEEEEEEENS2_IS7_NS8_INS9_IJNS9_IJiNSA_ILi4EEENSA_ILi2EEESP_EEESE_EEENS9_IJNS9_IJNSA_ILi6144EEENSA_ILi1024EEENSA_ILi256EEESC_EEENS9_IJSH_ST_SU_SC_EEEEEEEEEENS2_IS7_NS8_INS9_IJSB_SQ_EEENS9_IJSH_NS9_IJNSA_ILi2048EEENSA_ILi512EEESU_SB_EEEEEEEEEEEvT0_T1_T2_,(.L_x_16 - _Z17kernel_entrypointI23AmpereUnpredicatedFpropN4cute6TensorINS1_10ViewEngineINS1_8gmem_ptrIPfEEEENS1_6LayoutINS1_5tupleIJNS1_1CILi128EEENS9_IJNSA_ILi64EEENSA_ILi3EEESD_SD_EEEEEENS9_IJNSA_ILi1728EEENS9_IJNSA_ILi1EEENSA_ILi576EEENSA_ILi192EEESC_EEEEEEEEEENS2_IS7_NS8_INS9_IJNS9_IJiNSA_ILi4EEENSA_ILi2EEESP_EEESE_EEENS9_IJNS9_IJNSA_ILi6144EEENSA_ILi1024EEENSA_ILi256EEESC_EEENS9_IJSH_ST_SU_SC_EEEEEEEEEENS2_IS7_NS8_INS9_IJSB_SQ_EEENS9_IJSH_NS9_IJNSA_ILi2048EEENSA_ILi512EEESU_SB_EEEEEEEEEEEvT0_T1_T2_)
        .other          _Z17kernel_entrypointI23AmpereUnpredicatedFpropN4cute6TensorINS1_10ViewEngineINS1_8gmem_ptrIPfEEEENS1_6LayoutINS1_5tupleIJNS1_1CILi128EEENS9_IJNSA_ILi64EEENSA_ILi3EEESD_SD_EEEEEENS9_IJNSA_ILi1728EEENS9_IJNSA_ILi1EEENSA_ILi576EEENSA_ILi192EEESC_EEEEEEEEEENS2_IS7_NS8_INS9_IJNS9_IJiNSA_ILi4EEENSA_ILi2EEESP_EEESE_EEENS9_IJNS9_IJNSA_ILi6144EEENSA_ILi1024EEENSA_ILi256EEESC_EEENS9_IJSH_ST_SU_SC_EEEEEEEEEENS2_IS7_NS8_INS9_IJSB_SQ_EEENS9_IJSH_NS9_IJNSA_ILi2048EEENSA_ILi512EEESU_SB_EEEEEEEEEEEvT0_T1_T2_,@"STO_CUDA_ENTRY STV_DEFAULT"
_Z17kernel_entrypointI23AmpereUnpredicatedFpropN4cute6TensorINS1_10ViewEngineINS1_8gmem_ptrIPfEEEENS1_6LayoutINS1_5tupleIJNS1_1CILi128EEENS9_IJNSA_ILi64EEENSA_ILi3EEESD_SD_EEEEEENS9_IJNSA_ILi1728EEENS9_IJNSA_ILi1EEENSA_ILi576EEENSA_ILi192EEESC_EEEEEEEEEENS2_IS7_NS8_INS9_IJNS9_IJiNSA_ILi4EEENSA_ILi2EEESP_EEESE_EEENS9_IJNS9_IJNSA_ILi6144EEENSA_ILi1024EEENSA_ILi256EEESC_EEENS9_IJSH_ST_SU_SC_EEEEEEEEEENS2_IS7_NS8_INS9_IJSB_SQ_EEENS9_IJSH_NS9_IJNSA_ILi2048EEENSA_ILi512EEESU_SB_EEEEEEEEEEEvT0_T1_T2_:
.text._Z17kernel_entrypointI23AmpereUnpredicatedFpropN4cute6TensorINS1_10ViewEngineINS1_8gmem_ptrIPfEEEENS1_6LayoutINS1_5tupleIJNS1_1CILi128EEENS9_IJNSA_ILi64EEENSA_ILi3EEESD_SD_EEEEEENS9_IJNSA_ILi1728EEENS9_IJNSA_ILi1EEENSA_ILi576EEENSA_ILi192EEESC_EEEEEEEEEENS2_IS7_NS8_INS9_IJNS9_IJiNSA_ILi4EEENSA_ILi2EEESP_EEESE_EEENS9_IJNS9_IJNSA_ILi6144EEENSA_ILi1024EEENSA_ILi256EEESC_EEENS9_IJSH_ST_SU_SC_EEEEEEEEEENS2_IS7_NS8_INS9_IJSB_SQ_EEENS9_IJSH_NS9_IJNSA_ILi2048EEENSA_ILi512EEESU_SB_EEEEEEEEEEEvT0_T1_T2_:
[----:B------:R-:W-:Y:S02]  /*0000*/  MOV R1, c[0x0][0x28] ;  /* 0x00000a0000017a02 */ /* 0x000fe40000000f00 */
[----:B------:R-:W-:Y:S01]  /*0010*/  IMAD.MOV.U32 R3, RZ, RZ, c[0x0][0x168] ;  /* 0x00005a00ff037624 */ /* 0x000fe200078e00ff */
[----:B------:R-:W1:Y:S01]  /*0020*/  S2R R2, SR_CTAID.X ;  /* 0x0000000000027919 */ /* 0x000e620000002500 */
[----:B------:R-:W-:Y:S01]  /*0030*/  IMAD.MOV.U32 R129, RZ, RZ, 0x4 ;  /* 0x00000004ff817424 */ /* 0x000fe200078e00ff */
[----:B------:R-:W-:Y:S01]  /*0040*/  ULDC.64 UR4, c[0x0][0x118] ;  /* 0x0000460000047ab9 */ /* 0x000fe20000000a00 */
[----:B------:R-:W-:Y:S01]  /*0050*/  IMAD.MOV.U32 R130, RZ, RZ, 0x2 ;  /* 0x00000002ff827424 */ /* 0x000fe200078e00ff */
[----:B------:R-:W-:Y:S01]  /*0060*/  IADD3 R3, R3, 0x3, RZ ;  /* 0x0000000303037810 */ /* 0x000fe20007ffe0ff */
[----:B------:R-:W2:Y:S01]  /*0070*/  S2R R118, SR_TID.X ;  /* 0x0000000000767919 */ /* 0x000ea20000002100 */
[----:B------:R-:W-:Y:S01]  /*0080*/  IMAD.MOV.U32 R121, RZ, RZ, RZ ;  /* 0x000000ffff797224 */ /* 0x000fe200078e00ff */
[----:B------:R-:W-:Y:S01]  /*0090*/  CS2R R54, SRZ ;  /* 0x0000000000367805 */ /* 0x000fe2000001ff00 */
[----:B------:R-:W-:Y:S01]  /*00a0*/  SHF.R.S32.HI R0, RZ, 0x1f, R3 ;  /* 0x0000001fff007819 */ /* 0x000fe20000011403 */
[----:B------:R-:W-:Y:S01]  /*00b0*/  IMAD.MOV.U32 R119, RZ, RZ, 0x35 ;  /* 0x00000035ff777424 */ /* 0x000fe200078e00ff */
[----:B------:R-:W-:Y:S01]  /*00c0*/  CS2R R52, SRZ ;  /* 0x0000000000347805 */ /* 0x000fe2000001ff00 */
[----:B------:R-:W-:Y:S01]  /*00d0*/  IMAD.MOV.U32 R120, RZ, RZ, 0x2 ;  /* 0x00000002ff787424 */ /* 0x000fe200078e00ff */
[----:B------:R-:W-:Y:S01]  /*00e0*/  LEA.HI R0, R0, R3, RZ, 0x2 ;  /* 0x0000000300007211 */ /* 0x000fe200078f10ff */
[----:B------:R-:W-:Y:S01]  /*00f0*/  CS2R R58, SRZ ;  /* 0x00000000003a7805 */ /* 0x000fe2000001ff00 */
[----:B------:R-:W-:Y:S01]  /*0100*/  CS2R R56, SRZ ;  /* 0x0000000000387805 */ /* 0x000fe2000001ff00 */
[----:B------:R-:W-:Y:S01]  /*0110*/  CS2R R62, SRZ ;  /* 0x00000000003e7805 */ /* 0x000fe2000001ff00 */
[----:B------:R-:W-:Y:S01]  /*0120*/  SHF.R.S32.HI R7, RZ, 0x2, R0 ;  /* 0x00000002ff077819 */ /* 0x000fe20000011400 */
[----:B------:R-:W-:Y:S01]  /*0130*/  CS2R R60, SRZ ;  /* 0x00000000003c7805 */ /* 0x000fe2000001ff00 */
[----:B------:R-:W-:Y:S01]  /*0140*/  CS2R R66, SRZ ;  /* 0x0000000000427805 */ /* 0x000fe2000001ff00 */
[----:B------:R-:W-:Y:S01]  /*0150*/  CS2R R64, SRZ ;  /* 0x0000000000407805 */ /* 0x000fe2000001ff00 */
[-C--:B------:R-:W-:Y:S01]  /*0160*/  IABS R9, R7.reuse ;  /* 0x0000000700097213 */ /* 0x080fe20000000000 */
[----:B------:R-:W-:Y:S01]  /*0170*/  CS2R R50, SRZ ;  /* 0x0000000000327805 */ /* 0x000fe2000001ff00 */
[----:B------:R-:W-:Y:S01]  /*0180*/  IABS R116, R7 ;  /* 0x0000000700747213 */ /* 0x000fe20000000000 */
[----:B------:R-:W-:Y:S01]  /*0190*/  CS2R R48, SRZ ;  /* 0x0000000000307805 */ /* 0x000fe2000001ff00 */
[----:B------:R-:W3:Y:S01]  /*01a0*/  I2F.RP R6, R9 ;  /* 0x0000000900067306 */ /* 0x000ee20000209400 */
[----:B-1----:R-:W-:Y:S01]  /*01b0*/  IABS R3, R2 ;  /* 0x0000000200037213 */ /* 0x002fe20000000000 */
[----:B------:R-:W-:Y:S01]  /*01c0*/  CS2R R46, SRZ ;  /* 0x00000000002e7805 */ /* 0x000fe2000001ff00 */
[----:B------:R-:W-:Y:S01]  /*01d0*/  IMAD.MOV R116, RZ, RZ, -R116 ;  /* 0x000000ffff747224 */ /* 0x000fe200078e0a74 */
[----:B------:R-:W-:Y:S01]  /*01e0*/  ISETP.GE.AND P0, PT, R2, RZ, PT ;  /* 0x000000ff0200720c */ /* 0x000fe20003f06270 */
[----:B------:R-:W-:Y:S01]  /*01f0*/  CS2R R44, SRZ ;  /* 0x00000000002c7805 */ /* 0x000fe2000001ff00 */
[----:B--2---:R-:W-:Y:S01]  /*0200*/  SHF.R.S32.HI R11, RZ, 0x1f, R118 ;  /* 0x0000001fff0b7819 */ /* 0x004fe20000011476 */
[----:B------:R-:W-:Y:S01]  /*0210*/  CS2R R42, SRZ ;  /* 0x00000000002a7805 */ /* 0x000fe2000001ff00 */
[----:B------:R-:W-:Y:S01]  /*0220*/  CS2R R40, SRZ ;  /* 0x0000000000287805 */ /* 0x000fe2000001ff00 */
[----:B------:R-:W-:Y:S01]  /*0230*/  CS2R R38, SRZ ;  /* 0x0000000000267805 */ /* 0x000fe2000001ff00 */
[----:B------:R-:W-:Y:S01]  /*0240*/  LEA.HI R125, R11, R118, RZ, 0x6 ;  /* 0x000000760b7d7211 */ /* 0x000fe200078f30ff */
[----:B------:R-:W-:Y:S01]  /*0250*/  CS2R R36, SRZ ;  /* 0x0000000000247805 */ /* 0x000fe2000001ff00 */
[----:B------:R-:W-:Y:S01]  /*0260*/  CS2R R22, SRZ ;  /* 0x0000000000167805 */ /* 0x000fe2000001ff00 */
[----:B------:R-:W-:Y:S01]  /*0270*/  CS2R R20, SRZ ;  /* 0x0000000000147805 */ /* 0x000fe2000001ff00 */
[----:B------:R-:W-:Y:S01]  /*0280*/  LOP3.LUT R125, R125, 0xffffffc0, RZ, 0xc0, !PT ;  /* 0xffffffc07d7d7812 */ /* 0x000fe200078ec0ff */
[----:B------:R-:W-:Y:S01]  /*0290*/  CS2R R26, SRZ ;  /* 0x00000000001a7805 */ /* 0x000fe2000001ff00 */
[----:B---3--:R-:W1:Y:S01]  /*02a0*/  MUFU.RCP R4, R6 ;  /* 0x0000000600047308 */ /* 0x008e620000001000 */
[----:B------:R-:W-:Y:S01]  /*02b0*/  CS2R R24, SRZ ;  /* 0x0000000000187805 */ /* 0x000fe2000001ff00 */
[----:B------:R-:W-:Y:S01]  /*02c0*/  CS2R R30, SRZ ;  /* 0x00000000001e7805 */ /* 0x000fe2000001ff00 */
[----:B------:R-:W-:Y:S01]  /*02d0*/  CS2R R28, SRZ ;  /* 0x00000000001c7805 */ /* 0x000fe2000001ff00 */
[----:B------:R-:W-:Y:S01]  /*02e0*/  CS2R R34, SRZ ;  /* 0x0000000000227805 */ /* 0x000fe2000001ff00 */
[----:B------:R-:W-:Y:S01]  /*02f0*/  CS2R R32, SRZ ;  /* 0x0000000000207805 */ /* 0x000fe2000001ff00 */
[----:B------:R-:W-:Y:S01]  /*0300*/  CS2R R18, SRZ ;  /* 0x0000000000127805 */ /* 0x000fe2000001ff00 */
[----:B-1----:R-:W-:-:S04]  /*0310*/  IADD3 R4, R4, 0xffffffe, RZ ;  /* 0x0ffffffe04047810 */ /* 0x002fc80007ffe0ff */
[----:B------:R-:W1:Y:S02]  /*0320*/  F2I.FTZ.U32.TRUNC.NTZ R5, R4 ;  /* 0x0000000400057305 */ /* 0x000e64000021f000 */
[----:B-1----:R-:W-:Y:S02]  /*0330*/  IMAD.MOV R0, RZ, RZ, -R5 ;  /* 0x000000ffff007224 */ /* 0x002fe400078e0a05 */
[----:B------:R-:W-:Y:S02]  /*0340*/  IMAD.MOV.U32 R4, RZ, RZ, RZ ;  /* 0x000000ffff047224 */ /* 0x000fe400078e00ff */
[----:B------:R-:W-:-:S04]  /*0350*/  IMAD R0, R0, R9, RZ ;  /* 0x0000000900007224 */ /* 0x000fc800078e02ff */
[----:B------:R-:W-:Y:S01]  /*0360*/  IMAD.HI.U32 R0, R5, R0, R4 ;  /* 0x0000000005007227 */ /* 0x000fe200078e0004 */
[CC--:B------:R-:W-:Y:S02]  /*0370*/  LEA.HI R5, R11.reuse, R118.reuse, RZ, 0x3 ;  /* 0x000000760b057211 */ /* 0x0c0fe400078f18ff */
[----:B------:R-:W-:Y:S02]  /*0380*/  LEA.HI R4, R11, R118, RZ, 0x4 ;  /* 0x000000760b047211 */ /* 0x000fe400078f20ff */
[----:B------:R-:W-:Y:S01]  /*0390*/  LOP3.LUT R17, R5, 0xfffffff8, RZ, 0xc0, !PT ;  /* 0xfffffff805117812 */ /* 0x000fe200078ec0ff */
[----:B------:R-:W-:Y:S01]  /*03a0*/  IMAD.HI.U32 R0, R0, R3, RZ ;  /* 0x0000000300007227 */ /* 0x000fe200078e00ff */
[--C-:B------:R-:W-:Y:S02]  /*03b0*/  SHF.R.S32.HI R8, RZ, 0x3, R5.reuse ;  /* 0x00000003ff087819 */ /* 0x100fe40000011405 */
[----:B------:R-:W-:Y:S01]  /*03c0*/  SHF.R.S32.HI R5, RZ, 0x1f, R5 ;  /* 0x0000001fff057819 */ /* 0x000fe20000011405 */
[----:B------:R-:W-:Y:S01]  /*03d0*/  IMAD R116, R0, R116, R3 ;  /* 0x0000007400747224 */ /* 0x000fe200078e0203 */
[----:B------:R-:W-:Y:S01]  /*03e0*/  LEA.HI R3, R11, R118, RZ, 0x5 ;  /* 0x000000760b037211 */ /* 0x000fe200078f28ff */
[----:B------:R-:W-:Y:S01]  /*03f0*/  IMAD.IADD R10, R118, 0x1, -R17 ;  /* 0x00000001760a7824 */ /* 0x000fe200078e0a11 */
[----:B------:R-:W-:-:S02]  /*0400*/  LOP3.LUT R15, R4, 0xfffffff0, RZ, 0xc0, !PT ;  /* 0xfffffff0040f7812 */ /* 0x000fc400078ec0ff */
[----:B------:R-:W-:Y:S02]  /*0410*/  ISETP.GT.U32.AND P1, PT, R9, R116, PT ;  /* 0x000000740900720c */ /* 0x000fe40003f24070 */
[----:B------:R-:W-:Y:S01]  /*0420*/  SHF.R.S32.HI R12, RZ, 0x5, R3 ;  /* 0x00000005ff0c7819 */ /* 0x000fe20000011403 */
[----:B------:R-:W-:Y:S01]  /*0430*/  IMAD.IADD R0, R118, 0x1, -R15 ;  /* 0x0000000176007824 */ /* 0x000fe200078e0a0f */
[----:B------:R-:W-:Y:S01]  /*0440*/  LEA.HI R17, R5, R8, RZ, 0x3 ;  /* 0x0000000805117211 */ /* 0x000fe200078f18ff */
[----:B------:R-:W-:Y:S01]  /*0450*/  IMAD.SHL.U32 R15, R10, 0x4, RZ ;  /* 0x000000040a0f7824 */ /* 0x000fe200078e00ff */
[----:B------:R-:W-:Y:S02]  /*0460*/  LEA.HI R3, R3, R12, RZ, 0x1 ;  /* 0x0000000c03037211 */ /* 0x000fe400078f08ff */
[----:B------:R-:W-:Y:S01]  /*0470*/  LEA.HI R5, R5, R8, RZ, 0x2 ;  /* 0x0000000805057211 */ /* 0x000fe200078f10ff */
[----:B------:R-:W-:Y:S01]  /*0480*/  IMAD R128, R8, 0x6c0, R15 ;  /* 0x000006c008807824 */ /* 0x000fe200078e020f */
[----:B------:R-:W-:-:S02]  /*0490*/  LOP3.LUT R3, R3, 0x1fffffe, RZ, 0xc0, !PT ;  /* 0x01fffffe03037812 */ /* 0x000fc400078ec0ff */
[----:B------:R-:W-:Y:S01]  /*04a0*/  LOP3.LUT R5, R5, 0xfffffffc, RZ, 0xc0, !PT ;  /* 0xfffffffc05057812 */ /* 0x000fe200078ec0ff */
[----:B------:R-:W-:Y:S01]  /*04b0*/  @!P1 IMAD.IADD R116, R116, 0x1, -R9 ;  /* 0x0000000174749824 */ /* 0x000fe200078e0a09 */
[----:B------:R-:W-:Y:S01]  /*04c0*/  LEA.HI R6, R10, R10, RZ, 0x1 ;  /* 0x0000000a0a067211 */ /* 0x000fe200078f08ff */
[----:B------:R-:W-:Y:S01]  /*04d0*/  IMAD.IADD R124, R12, 0x1, -R3 ;  /* 0x000000010c7c7824 */ /* 0x000fe200078e0a03 */
[----:B------:R-:W-:Y:S01]  /*04e0*/  SHF.R.S32.HI R13, RZ, 0x4, R4 ;  /* 0x00000004ff0d7819 */ /* 0x000fe20000011404 */
[----:B------:R-:W-:Y:S01]  /*04f0*/  IMAD.IADD R2, R8, 0x1, -R5 ;  /* 0x0000000108027824 */ /* 0x000fe200078e0a05 */
[----:B------:R-:W-:Y:S01]  /*0500*/  ISETP.GT.U32.AND P1, PT, R9, R116, PT ;  /* 0x000000740900720c */ /* 0x000fe20003f24070 */
[----:B------:R-:W-:Y:S01]  /*0510*/  IMAD R3, R12, 0x400, R15 ;  /* 0x000004000c037824 */ /* 0x000fe200078e020f */
[----:B------:R-:W-:Y:S01]  /*0520*/  LOP3.LUT R17, R17, 0xfffffff8, RZ, 0xc0, !PT ;  /* 0xfffffff811117812 */ /* 0x000fe200078ec0ff */
[----:B------:R-:W-:Y:S01]  /*0530*/  IMAD.WIDE R128, R128, R129, c[0x0][0x160] ;  /* 0x0000580080807625 */ /* 0x000fe200078e0281 */
[----:B------:R-:W-:-:S02]  /*0540*/  LOP3.LUT R5, R6, 0xfffffffe, RZ, 0xc0, !PT ;  /* 0xfffffffe06057812 */ /* 0x000fc400078ec0ff */
[----:B------:R-:W-:Y:S01]  /*0550*/  LEA.HI R4, R4, R13, RZ, 0x1 ;  /* 0x0000000d04047211 */ /* 0x000fe200078f08ff */
[----:B------:R-:W-:Y:S01]  /*0560*/  IMAD R3, R2, 0x1800, R3 ;  /* 0x0000180002037824 */ /* 0x000fe200078e0203 */
[----:B------:R-:W-:Y:S01]  /*0570*/  SHF.R.S32.HI R6, RZ, 0x1, R6 ;  /* 0x00000001ff067819 */ /* 0x000fe20000011406 */
[----:B------:R-:W-:Y:S01]  /*0580*/  IMAD.IADD R2, R8, 0x1, -R17 ;  /* 0x0000000108027824 */ /* 0x000fe200078e0a11 */
[----:B------:R-:W-:Y:S01]  /*0590*/  LOP3.LUT R4, R4, 0xfffffffe, RZ, 0xc0, !PT ;  /* 0xfffffffe04047812 */ /* 0x000fe200078ec0ff */
[----:B------:R-:W-:Y:S01]  /*05a0*/  IMAD.IADD R5, R10, 0x1, -R5 ;  /* 0x000000010a057824 */ /* 0x000fe200078e0a05 */
[----:B------:R-:W-:Y:S01]  /*05b0*/  IADD3 R16, P6, R128, 0x1b000, RZ ;  /* 0x0001b00080107810 */ /* 0x000fe20007fde0ff */
[----:B------:R-:W-:Y:S01]  /*05c0*/  @!P1 IMAD.IADD R116, R116, 0x1, -R9 ;  /* 0x0000000174749824 */ /* 0x000fe200078e0a09 */
[----:B------:R-:W-:Y:S01]  /*05d0*/  ISETP.NE.AND P1, PT, R7, RZ, PT ;  /* 0x000000ff0700720c */ /* 0x000fe20003f25270 */
[----:B------:R-:W-:Y:S01]  /*05e0*/  IMAD.SHL.U32 R8, R8, 0x20, RZ ;  /* 0x0000002008087824 */ /* 0x000fe200078e00ff */
[----:B------:R-:W-:Y:S01]  /*05f0*/  IADD3 R14, P5, R128, 0x36000, RZ ;  /* 0x00036000800e7810 */ /* 0x000fe20007fbe0ff */
[----:B------:R-:W-:-:S02]  /*0600*/  IMAD.SHL.U32 R9, R5, 0x4, RZ ;  /* 0x0000000405097824 */ /* 0x000fc400078e00ff */
[----:B------:R-:W-:Y:S01]  /*0610*/  IMAD.IADD R4, R13, 0x1, -R4 ;  /* 0x000000010d047824 */ /* 0x000fe200078e0a04 */
[----:B------:R-:W-:Y:S01]  /*0620*/  LOP3.LUT R8, R8, 0x20, RZ, 0xc0, !PT ;  /* 0x0000002008087812 */ /* 0x000fe200078ec0ff */
[----:B------:R-:W-:Y:S01]  /*0630*/  @!P0 IMAD.MOV R116, RZ, RZ, -R116 ;  /* 0x000000ffff748224 */ /* 0x000fe200078e0a74 */
[----:B------:R-:W-:Y:S01]  /*0640*/  SHF.R.S32.HI R13, RZ, 0x1f, R0 ;  /* 0x0000001fff0d7819 */ /* 0x000fe20000011400 */
[----:B------:R-:W-:Y:S01]  /*0650*/  IMAD.SHL.U32 R11, R5, 0x20, RZ ;  /* 0x00000020050b7824 */ /* 0x000fe200078e00ff */
[----:B------:R-:W-:Y:S01]  /*0660*/  LOP3.LUT R9, R8, 0x4, R9, 0xf8, !PT ;  /* 0x0000000408097812 */ /* 0x000fe200078ef809 */
[----:B------:R-:W-:Y:S01]  /*0670*/  IMAD.SHL.U32 R12, R2, 0x4, RZ ;  /* 0x00000004020c7824 */ /* 0x000fe200078e00ff */
[----:B------:R-:W-:Y:S01]  /*0680*/  SHF.R.U32.HI R8, RZ, 0x3, R8 ;  /* 0x00000003ff087819 */ /* 0x000fe20000011608 */
[C---:B------:R-:W-:Y:S01]  /*0690*/  IMAD.SHL.U32 R5, R4.reuse, 0x20, RZ ;  /* 0x0000002004057824 */ /* 0x040fe200078e00ff */
[----:B------:R-:W-:Y:S01]  /*06a0*/  @!P1 LOP3.LUT R116, RZ, R7, RZ, 0x33, !PT ;  /* 0x00000007ff749212 */ /* 0x000fe200078e33ff */
[--C-:B------:R-:W-:Y:S01]  /*06b0*/  IMAD R7, R4, 0x80, R125.reuse ;  /* 0x0000008004077824 */ /* 0x100fe200078e027d */
[----:B------:R-:W-:Y:S01]  /*06c0*/  LEA.HI R10, R13, R0, RZ, 0x3 ;  /* 0x000000000d0a7211 */ /* 0x000fe200078f18ff */
[C---:B------:R-:W-:Y:S01]  /*06d0*/  IMAD R125, R6.reuse, 0x400, R125 ;  /* 0x00000400067d7824 */ /* 0x040fe200078e027d */
[----:B------:R-:W-:Y:S01]  /*06e0*/  LOP3.LUT R8, R9, R8, RZ, 0x3c, !PT ;  /* 0x0000000809087212 */ /* 0x000fe200078e3cff */
[----:B------:R-:W-:Y:S01]  /*06f0*/  IMAD R7, R6, 0x8, R7 ;  /* 0x0000000806077824 */ /* 0x000fe200078e0207 */
[C---:B------:R-:W-:Y:S01]  /*0700*/  LOP3.LUT R13, R10.reuse, 0xfffffff8, RZ, 0xc0, !PT ;  /* 0xfffffff80a0d7812 */ /* 0x040fe200078ec0ff */
[----:B------:R-:W-:Y:S01]  /*0710*/  IMAD.SHL.U32 R10, R10, 0x8, RZ ;  /* 0x000000080a0a7824 */ /* 0x000fe200078e00ff */
[----:B------:R-:W-:Y:S01]  /*0720*/  LOP3.LUT R11, R11, 0x20, RZ, 0xc0, !PT ;  /* 0x000000200b0b7812 */ /* 0x000fe200078ec0ff */
[----:B------:R-:W-:Y:S01]  /*0730*/  IMAD.IADD R122, R7, 0x1, R8 ;  /* 0x00000001077a7824 */ /* 0x000fe200078e0208 */
[----:B------:R-:W-:Y:S01]  /*0740*/  LEA.HI R7, R2, R2, RZ, 0x1 ;  /* 0x0000000202077211 */ /* 0x000fe200078f08ff */
[----:B------:R-:W-:Y:S01]  /*0750*/  IMAD.IADD R0, R0, 0x1, -R13 ;  /* 0x0000000100007824 */ /* 0x000fe200078e0a0d */
[----:B------:R-:W-:Y:S01]  /*0760*/  LOP3.LUT R9, R11, 0x4, R12, 0xf8, !PT ;  /* 0x000000040b097812 */ /* 0x000fe200078ef80c */
[----:B------:R-:W-:Y:S01]  /*0770*/  IMAD R8, R116, 0x6000, RZ ;  /* 0x0000600074087824 */ /* 0x000fe200078e02ff */
[----:B------:R-:W-:Y:S01]  /*0780*/  SHF.R.U32.HI R4, RZ, 0x3, R11 ;  /* 0x00000003ff047819 */ /* 0x000fe2000001160b */
[----:B------:R-:W-:Y:S01]  /*0790*/  IMAD.SHL.U32 R7, R7, 0x4, RZ ;  /* 0x0000000407077824 */ /* 0x000fe200078e00ff */
[----:B------:R-:W-:Y:S01]  /*07a0*/  LOP3.LUT R13, R10, 0xffffffc0, RZ, 0xc0, !PT ;  /* 0xffffffc00a0d7812 */ /* 0x000fe200078ec0ff */
[----:B------:R-:W-:Y:S01]  /*07b0*/  IMAD.SHL.U32 R10, R0, 0x4, RZ ;  /* 0x00000004000a7824 */ /* 0x000fe200078e00ff */
[----:B------:R-:W-:Y:S01]  /*07c0*/  LOP3.LUT R5, R5, 0x20, RZ, 0xc0, !PT ;  /* 0x0000002005057812 */ /* 0x000fe200078ec0ff */
[----:B------:R-:W-:Y:S01]  /*07d0*/  IMAD R123, R6, -0x200, R125 ;  /* 0xfffffe00067b7824 */ /* 0x000fe200078e027d */
[----:B------:R-:W-:Y:S01]  /*07e0*/  LOP3.LUT R4, R9, R4, RZ, 0x3c, !PT ;  /* 0x0000000409047212 */ /* 0x000fe200078e3cff */
[----:B------:R-:W-:Y:S01]  /*07f0*/  IMAD R124, R124, 0x80, R13 ;  /* 0x000000807c7c7824 */ /* 0x000fe200078e020d */
[----:B------:R-:W-:Y:S01]  /*0800*/  SHF.R.S32.HI R9, RZ, 0x1f, R3 ;  /* 0x0000001fff097819 */ /* 0x000fe20000011403 */
[--C-:B------:R-:W-:Y:S01]  /*0810*/  IMAD.X R17, RZ, RZ, R129.reuse, P6 ;  /* 0x000000ffff117224 */ /* 0x100fe200030e0681 */
[----:B------:R-:W-:Y:S01]  /*0820*/  LOP3.LUT R7, R7, 0xfffffff8, RZ, 0xc0, !PT ;  /* 0xfffffff807077812 */ /* 0x000fe200078ec0ff */
[----:B------:R-:W-:Y:S01]  /*0830*/  IMAD.X R15, RZ, RZ, R129, P5 ;  /* 0x000000ffff0f7224 */ /* 0x000fe200028e0681 */
[----:B------:R-:W-:-:S02]  /*0840*/  IADD3 R3, P0, R8, R3, RZ ;  /* 0x0000000308037210 */ /* 0x000fc40007f1e0ff */
[----:B------:R-:W-:Y:S02]  /*0850*/  LEA.HI R2, R0, R0, RZ, 0x1 ;  /* 0x0000000000027211 */ /* 0x000fe400078f08ff */
[----:B------:R-:W-:Y:S02]  /*0860*/  LOP3.LUT R10, R5, 0x4, R10, 0xf8, !PT ;  /* 0x00000004050a7812 */ /* 0x000fe400078ef80a */
[----:B------:R-:W-:Y:S01]  /*0870*/  SHF.R.U32.HI R5, RZ, 0x3, R5 ;  /* 0x00000003ff057819 */ /* 0x000fe20000011605 */
[----:B------:R-:W-:Y:S01]  /*0880*/  IMAD.SHL.U32 R2, R2, 0x4, RZ ;  /* 0x0000000402027824 */ /* 0x000fe200078e00ff */
[----:B------:R-:W-:Y:S02]  /*0890*/  IADD3 R125, R4, R125, R7 ;  /* 0x0000007d047d7210 */ /* 0x000fe40007ffe007 */
[----:B------:R-:W-:Y:S02]  /*08a0*/  LEA.HI.X.SX32 R0, R8, R9, 0x1, P0 ;  /* 0x0000000908007211 */ /* 0x000fe400000f0eff */
[----:B------:R-:W-:Y:S01]  /*08b0*/  LEA R126, P0, R3, c[0x0][0x170], 0x2 ;  /* 0x00005c00037e7a11 */ /* 0x000fe200078010ff */
[----:B------:R-:W-:Y:S01]  /*08c0*/  IMAD.SHL.U32 R125, R125, 0x4, RZ ;  /* 0x000000047d7d7824 */ /* 0x000fe200078e00ff */
[----:B------:R-:W-:-:S02]  /*08d0*/  LOP3.LUT R5, R10, R5, RZ, 0x3c, !PT ;  /* 0x000000050a057212 */ /* 0x000fc400078e3cff */
[C---:B------:R-:W-:Y:S02]  /*08e0*/  IADD3 R12, P4, R128.reuse, 0x51000, RZ ;  /* 0x00051000800c7810 */ /* 0x040fe40007f9e0ff */
[C---:B------:R-:W-:Y:S01]  /*08f0*/  IADD3 R10, P3, R128.reuse, 0x6c000, RZ ;  /* 0x0006c000800a7810 */ /* 0x040fe20007f7e0ff */
[----:B------:R1:W-:Y:S01]  /*0900*/  LDGSTS.E.LTC128B.128 [R125], [R128.64] ;  /* 0x00000000807d7fae */ /* 0x0003e2000b921d44 */
[----:B------:R-:W-:Y:S01]  /*0910*/  IADD3 R8, P2, R128, 0x87000, RZ ;  /* 0x0008700080087810 */ /* 0x000fe20007f5e0ff */
[----:B------:R-:W-:Y:S01]  /*0920*/  IMAD.X R13, RZ, RZ, R129, P4 ;  /* 0x000000ffff0d7224 */ /* 0x000fe200020e0681 */
[----:B------:R-:W-:Y:S01]  /*0930*/  IADD3 R123, R4, R123, R7 ;  /* 0x0000007b047b7210 */ /* 0x000fe20007ffe007 */
[--C-:B------:R-:W-:Y:S01]  /*0940*/  IMAD.X R11, RZ, RZ, R129.reuse, P3 ;  /* 0x000000ffff0b7224 */ /* 0x100fe200018e0681 */
[----:B------:R-:W-:Y:S01]  /*0950*/  LEA.HI.X R127, R3, c[0x0][0x174], R0, 0x2, P0 ;  /* 0x00005d00037f7a11 */ /* 0x000fe200000f1400 */
[--C-:B------:R-:W-:Y:S01]  /*0960*/  IMAD.X R9, RZ, RZ, R129.reuse, P2 ;  /* 0x000000ffff097224 */ /* 0x100fe200010e0681 */
[----:B------:R-:W-:Y:S01]  /*0970*/  IADD3 R6, P1, R128, 0xa2000, RZ ;  /* 0x000a200080067810 */ /* 0x000fe20007f3e0ff */
[----:B------:R2:W-:Y:S01]  /*0980*/  LDGSTS.E.LTC128B.128 [R125+0x200], [R16.64] ;  /* 0x00200000107d7fae */ /* 0x0005e2000b921d44 */
[----:B------:R-:W-:Y:S01]  /*0990*/  LOP3.LUT R2, R2, 0xfffffff8, RZ, 0xc0, !PT ;  /* 0xfffffff802027812 */ /* 0x000fe200078ec0ff */
[----:B------:R-:W-:Y:S01]  /*09a0*/  IMAD.SHL.U32 R3, R123, 0x4, RZ ;  /* 0x000000047b037824 */ /* 0x000fe200078e00ff */
[----:B------:R-:W-:Y:S01]  /*09b0*/  IADD3 R4, P0, R128, 0xbd000, RZ ;  /* 0x000bd00080047810 */ /* 0x000fe20007f1e0ff */
[--C-:B------:R-:W-:Y:S01]  /*09c0*/  IMAD.X R7, RZ, RZ, R129.reuse, P1 ;  /* 0x000000ffff077224 */ /* 0x100fe200008e0681 */
[----:B------:R-:W-:Y:S01]  /*09d0*/  IADD3 R124, R5, R124, R2 ;  /* 0x0000007c057c7210 */ /* 0x000fe20007ffe002 */
[----:B------:R3:W-:Y:S01]  /*09e0*/  LDGSTS.E.LTC128B.128 [R125+0x400], [R14.64] ;  /* 0x004000000e7d7fae */ /* 0x0007e2000b921d44 */
[----:B------:R-:W-:Y:S01]  /*09f0*/  IMAD.SHL.U32 R0, R122, 0x4, RZ ;  /* 0x000000047a007824 */ /* 0x000fe200078e00ff */
[----:B------:R-:W-:Y:S01]  /*0a00*/  LEA R123, R123, 0xc000, 0x2 ;  /* 0x0000c0007b7b7811 */ /* 0x000fe200078e10ff */
[----:B------:R-:W-:Y:S01]  /*0a10*/  IMAD.X R5, RZ, RZ, R129, P0 ;  /* 0x000000ffff057224 */ /* 0x000fe200000e0681 */
[----:B------:R4:W-:Y:S01]  /*0a20*/  LDGSTS.E.LTC128B.128 [R125+0x600], [R12.64] ;  /* 0x006000000c7d7fae */ /* 0x0009e2000b921d44 */
[----:B------:R-:W-:-:S03]  /*0a30*/  IMAD.SHL.U32 R2, R124, 0x4, RZ ;  /* 0x000000047c027824 */ /* 0x000fc600078e00ff */
[----:B------:R5:W-:Y:S04]  /*0a40*/  LDGSTS.E.LTC128B.128 [R125+0x800], [R10.64] ;  /* 0x008000000a7d7fae */ /* 0x000be8000b921d44 */
[----:B------:R1:W-:Y:S04]  /*0a50*/  LDGSTS.E.LTC128B.128 [R125+0xa00], [R8.64] ;  /* 0x00a00000087d7fae */ /* 0x0003e8000b921d44 */
[----:B------:R1:W-:Y:S04]  /*0a60*/  LDGSTS.E.LTC128B.128 [R125+0xc00], [R6.64] ;  /* 0x00c00000067d7fae */ /* 0x0003e8000b921d44 */
[----:B------:R1:W-:Y:S04]  /*0a70*/  LDGSTS.E.LTC128B.128 [R125+0xe00], [R4.64] ;  /* 0x00e00000047d7fae */ /* 0x0003e8000b921d44 */
[----:B------:R1:W-:Y:S04]  /*0a80*/  LDGSTS.E.LTC128B.128 [R3+0xc000], [R126.64] ;  /* 0x0c0000007e037fae */ /* 0x0003e8000b921d44 */
[----:B------:R1:W-:Y:S04]  /*0a90*/  LDGSTS.E.LTC128B.128 [R3+0xc200], [R126.64+0x400] ;  /* 0x0c2004007e037fae */ /* 0x0003e8000b921d44 */
[----:B------:R1:W-:Y:S04]  /*0aa0*/  LDGSTS.E.LTC128B.128 [R3+0xc400], [R126.64+0x100] ;  /* 0x0c4001007e037fae */ /* 0x0003e8000b921d44 */
[----:B------:R1:W-:Y:S04]  /*0ab0*/  LDGSTS.E.LTC128B.128 [R3+0xc600], [R126.64+0x500] ;  /* 0x0c6005007e037fae */ /* 0x0003e8000b921d44 */
[----:B------:R-:W0:Y:S04]  /*0ac0*/  LDGDEPBAR ;  /* 0x00000000000079af */ /* 0x000e280000000000 */
[----:B------:R1:W-:Y:S04]  /*0ad0*/  LDGSTS.E.LTC128B.128 [R125+0x4000], [R128.64+0x80] ;  /* 0x04000080807d7fae */ /* 0x0003e8000b921d44 */
[----:B------:R2:W-:Y:S04]  /*0ae0*/  LDGSTS.E.LTC128B.128 [R125+0x4200], [R16.64+0x80] ;  /* 0x04200080107d7fae */ /* 0x0005e8000b921d44 */
[----:B------:R3:W-:Y:S04]  /*0af0*/  LDGSTS.E.LTC128B.128 [R125+0x4400], [R14.64+0x80] ;  /* 0x044000800e7d7fae */ /* 0x0007e8000b921d44 */
[----:B------:R4:W-:Y:S04]  /*0b00*/  LDGSTS.E.LTC128B.128 [R125+0x4600], [R12.64+0x80] ;  /* 0x046000800c7d7fae */ /* 0x0009e8000b921d44 */
[----:B------:R5:W-:Y:S04]  /*0b10*/  LDGSTS.E.LTC128B.128 [R125+0x4800], [R10.64+0x80] ;  /* 0x048000800a7d7fae */ /* 0x000be8000b921d44 */
[----:B------:R1:W-:Y:S04]  /*0b20*/  LDGSTS.E.LTC128B.128 [R125+0x4a00], [R8.64+0x80] ;  /* 0x04a00080087d7fae */ /* 0x0003e8000b921d44 */
[----:B------:R1:W-:Y:S04]  /*0b30*/  LDGSTS.E.LTC128B.128 [R125+0x4c00], [R6.64+0x80] ;  /* 0x04c00080067d7fae */ /* 0x0003e8000b921d44 */
[----:B------:R1:W-:Y:S01]  /*0b40*/  LDGSTS.E.LTC128B.128 [R125+0x4e00], [R4.64+0x80] ;  /* 0x04e00080047d7fae */ /* 0x0003e2000b921d44 */
[----:B--2---:R-:W-:-:S03]  /*0b50*/  CS2R R16, SRZ ;  /* 0x0000000000107805 */ /* 0x004fc6000001ff00 */
[----:B------:R2:W-:Y:S01]  /*0b60*/  LDGSTS.E.LTC128B.128 [R3+0xe000], [R126.64+0x80] ;  /* 0x0e0000807e037fae */ /* 0x0005e2000b921d44 */
[----:B---3--:R-:W-:-:S03]  /*0b70*/  CS2R R14, SRZ ;  /* 0x00000000000e7805 */ /* 0x008fc6000001ff00 */
[----:B------:R2:W-:Y:S01]  /*0b80*/  LDGSTS.E.LTC128B.128 [R3+0xe200], [R126.64+0x480] ;  /* 0x0e2004807e037fae */ /* 0x0005e2000b921d44 */
[----:B----4-:R-:W-:-:S03]  /*0b90*/  CS2R R12, SRZ ;  /* 0x00000000000c7805 */ /* 0x010fc6000001ff00 */
[----:B------:R2:W-:Y:S01]  /*0ba0*/  LDGSTS.E.LTC128B.128 [R3+0xe400], [R126.64+0x180] ;  /* 0x0e4001807e037fae */ /* 0x0005e2000b921d44 */
[----:B-----5:R-:W-:-:S03]  /*0bb0*/  CS2R R10, SRZ ;  /* 0x00000000000a7805 */ /* 0x020fc6000001ff00 */
[----:B------:R2:W-:Y:S01]  /*0bc0*/  LDGSTS.E.LTC128B.128 [R3+0xe600], [R126.64+0x580] ;  /* 0x0e6005807e037fae */ /* 0x0005e2000b921d44 */
[----:B-1----:R-:W-:-:S03]  /*0bd0*/  CS2R R8, SRZ ;  /* 0x0000000000087805 */ /* 0x002fc6000001ff00 */
[----:B------:R-:W0:Y:S01]  /*0be0*/  LDGDEPBAR ;  /* 0x00000000000079af */ /* 0x000e220000000000 */
[----:B------:R-:W-:Y:S01]  /*0bf0*/  CS2R R6, SRZ ;  /* 0x0000000000067805 */ /* 0x000fe2000001ff00 */
[----:B------:R-:W-:Y:S02]  /*0c00*/  IMAD.MOV.U32 R5, RZ, RZ, RZ ;  /* 0x000000ffff057224 */ /* 0x000fe400078e00ff */
[----:B------:R-:W-:Y:S02]  /*0c10*/  IMAD.MOV.U32 R4, RZ, RZ, RZ ;  /* 0x000000ffff047224 */ /* 0x000fe400078e00ff */
[----:B--2---:R-:W-:Y:S01]  /*0c20*/  IMAD.MOV.U32 R3, RZ, RZ, R122 ;  /* 0x000000ffff037224 */ /* 0x004fe200078e007a */
[----:B------:R-:W-:-:S04]  /*0c30*/  DEPBAR.LE SB0, 0x1 ;  /* 0x000080400000791a */ /* 0x000fc80000000000 */
[----:B------:R-:W-:Y:S06]  /*0c40*/  BAR.SYNC.DEFER_BLOCKING 0x0 ;  /* 0x0000000000007b1d */ /* 0x000fec0000010000 */
[----:B------:R-:W1:Y:S04]  /*0c50*/  LDSM.16.M88.4 R68, [R2] ;  /* 0x000000000244783b */ /* 0x000e680000000200 */
[----:B------:R-:W2:Y:S04]  /*0c60*/  LDSM.16.M88.4 R76, [R2+0x400] ;  /* 0x00040000024c783b */ /* 0x000ea80000000200 */
[----:B------:R-:W3:Y:S04]  /*0c70*/  LDSM.16.M88.4 R80, [R2+0x800] ;  /* 0x000800000250783b */ /* 0x000ee80000000200 */
[----:B------:R-:W4:Y:S04]  /*0c80*/  LDSM.16.M88.4 R84, [R2+0xc00] ;  /* 0x000c00000254783b */ /* 0x000f280000000200 */
[----:B------:R-:W5:Y:S04]  /*0c90*/  LDSM.16.M88.4 R72, [R0+0xc000] ;  /* 0x00c000000048783b */ /* 0x000f680000000200 */
[----:B------:R1:W2:Y:S02]  /*0ca0*/  LDSM.16.M88.4 R88, [R0+0xc400] ;  /* 0x00c400000058783b */ /* 0x0002a40000000200 */
[----:B-1----:R-:W-:-:S02]  /*0cb0*/  IMAD.MOV.U32 R0, RZ, RZ, R124 ;  /* 0x000000ffff007224 */ /* 0x002fc400078e007c */
.L_x_9:
[-C--:B-1---5:R-:W-:Y:S05]  /*0cc0*/  HMMA.1688.F32.TF32 R4, R68, R72.reuse, R4 ;  /* 0x000000484404723c */ /* 0x0a2fea0000081004 */
[----:B------:R-:W-:Y:S01]  /*0cd0*/  IMAD.SHL.U32 R2, R0, 0x4, RZ ;  /* 0x0000000400027824 */ /* 0x000fe200078e00ff */
[----:B------:R-:W-:Y:S01]  /*0ce0*/  LEA R0, R3, 0xc000, 0x2 ;  /* 0x0000c00003007811 */ /* 0x000fe200078e10ff */
[C---:B------:R-:W-:Y:S01]  /*0cf0*/  IMAD.WIDE.U32 R134, R120.reuse, 0x38e38e39, RZ ;  /* 0x38e38e3978867825 */ /* 0x040fe200078e00ff */
[-C--:B--2---:R-:W-:Y:S02]  /*0d00*/  HMMA.1688.F32.TF32 R8, R76, R72.reuse, R8 ;  /* 0x000000484c08723c */ /* 0x084fe40000081008 */
[----:B------:R-:W-:Y:S02]  /*0d10*/  LDSM.16.M88.4 R92, [R2+0x1000] ;  /* 0x00100000025c783b */ /* 0x000fe40000000200 */
[C---:B------:R-:W-:Y:S01]  /*0d20*/  IMAD.WIDE.U32 R132, R120.reuse, -0x55555555, RZ ;  /* 0xaaaaaaab78847825 */ /* 0x040fe200078e00ff */
[----:B------:R-:W-:Y:S03]  /*0d30*/  IADD3 R119, R119, -0x1, RZ ;  /* 0xffffffff77777810 */ /* 0x000fe60007ffe0ff */
[-C--:B---3--:R-:W-:Y:S01]  /*0d40*/  HMMA.1688.F32.TF32 R12, R80, R72.reuse, R12 ;  /* 0x00000048500c723c */ /* 0x088fe2000008100c */
[----:B------:R-:W1:Y:S03]  /*0d50*/  LDSM.16.M88.4 R96, [R0+0x800] ;  /* 0x000800000060783b */ /* 0x000e660000000200 */
[----:B------:R-:W-:Y:S01]  /*0d60*/  ISETP.GT.AND P0, PT, R119, 0x1, PT ;  /* 0x000000017700780c */ /* 0x000fe20003f04270 */
[----:B------:R-:W-:Y:S01]  /*0d70*/  IMAD.SHL.U32 R132, R135, 0x10, RZ ;  /* 0x0000001087847824 */ /* 0x000fe200078e00ff */
[----:B------:R-:W-:Y:S01]  /*0d80*/  SHF.R.U32.HI R131, RZ, 0x2, R133 ;  /* 0x00000002ff837819 */ /* 0x000fe20000011685 */
[----:B------:R-:W-:Y:S01]  /*0d90*/  IMAD.SHL.U32 R135, R120, 0x20, RZ ;  /* 0x0000002078877824 */ /* 0x000fe200078e00ff */
[C---:B----4-:R-:W-:Y:S01]  /*0da0*/  HMMA.1688.F32.TF32 R16, R84.reuse, R72, R16 ;  /* 0x000000485410723c */ /* 0x050fe20000081010 */
[----:B------:R-:W1:Y:S03]  /*0db0*/  LDSM.16.M88.4 R100, [R2+0x1400] ;  /* 0x001400000264783b */ /* 0x000e660000000200 */
[----:B------:R-:W-:Y:S01]  /*0dc0*/  IMAD.WIDE.U32 R138, R131, -0x55555555, RZ ;  /* 0xaaaaaaab838a7825 */ /* 0x000fe200078e00ff */
[----:B------:R-:W-:Y:S02]  /*0dd0*/  SHF.R.U32.HI R133, RZ, 0x1, R120 ;  /* 0x00000001ff857819 */ /* 0x000fe40000011678 */
[----:B------:R-:W-:Y:S01]  /*0de0*/  LOP3.LUT R135, R135, 0x20, RZ, 0xc0, !PT ;  /* 0x0000002087877812 */ /* 0x000fe200078ec0ff */
[-C--:B------:R-:W-:Y:S01]  /*0df0*/  HMMA.1688.F32.TF32 R20, R84, R74.reuse, R20 ;  /* 0x0000004a5414723c */ /* 0x080fe20000081014 */
[----:B------:R-:W1:Y:S03]  /*0e00*/  LDSM.16.M88.4 R104, [R2+0x1800] ;  /* 0x001800000268783b */ /* 0x000e660000000200 */
[----:B------:R-:W-:Y:S01]  /*0e10*/  IMAD.WIDE.U32 R136, R133, -0x55555555, RZ ;  /* 0xaaaaaaab85887825 */ /* 0x000fe200078e00ff */
[----:B------:R-:W-:Y:S02]  /*0e20*/  SHF.R.U32.HI R136, RZ, 0x1, R139 ;  /* 0x00000001ff887819 */ /* 0x000fe4000001168b */
[----:B------:R-:W-:Y:S01]  /*0e30*/  LOP3.LUT R132, R135, 0xffffffc0, R132, 0xf8, !PT ;  /* 0xffffffc087847812 */ /* 0x000fe200078ef884 */
[-C--:B------:R-:W-:Y:S01]  /*0e40*/  HMMA.1688.F32.TF32 R24, R80, R74.reuse, R24 ;  /* 0x0000004a5018723c */ /* 0x080fe20000081018 */
[----:B------:R-:W1:Y:S03]  /*0e50*/  LDSM.16.M88.4 R108, [R2+0x1c00] ;  /* 0x001c0000026c783b */ /* 0x000e660000000200 */
[----:B------:R-:W-:Y:S01]  /*0e60*/  SHF.R.U32.HI R134, RZ, 0x1, R137 ;  /* 0x00000001ff867819 */ /* 0x000fe20000011689 */
[----:B------:R-:W-:Y:S01]  /*0e70*/  IMAD R137, R136, -0x3, R131 ;  /* 0xfffffffd88897824 */ /* 0x000fe200078e0283 */
[----:B------:R-:W-:Y:S01]  /*0e80*/  IADD3 R131, R120, 0x1, RZ ;  /* 0x0000000178837810 */ /* 0x000fe20007ffe0ff */
[----:B------:R-:W-:Y:S01]  /*0e90*/  @!P0 IMAD.MOV R131, RZ, RZ, R120 ;  /* 0x000000ffff838224 */ /* 0x000fe200078e0278 */
[-C--:B------:R-:W-:Y:S01]  /*0ea0*/  HMMA.1688.F32.TF32 R28, R76, R74.reuse, R28 ;  /* 0x0000004a4c1c723c */ /* 0x080fe2000008101c */
[----:B------:R-:W2:Y:S03]  /*0eb0*/  LDSM.16.M88.4 R112, [R0+0xc00] ;  /* 0x000c00000070783b */ /* 0x000ea60000000200 */
[----:B------:R-:W-:Y:S02]  /*0ec0*/  IMAD.MOV.U32 R120, RZ, RZ, R131 ;  /* 0x000000ffff787224 */ /* 0x000fe400078e0083 */
[----:B------:R-:W-:Y:S02]  /*0ed0*/  IMAD R133, R134, -0x3, R133 ;  /* 0xfffffffd86857824 */ /* 0x000fe400078e0285 */
[C---:B------:R-:W-:Y:S04]  /*0ee0*/  HMMA.1688.F32.TF32 R32, R68.reuse, R74, R32 ;  /* 0x0000004a4420723c */ /* 0x040fe80000081020 */
[C-C-:B------:R-:W-:Y:S02]  /*0ef0*/  IMAD R135, R137.reuse, 0xc0, R132.reuse ;  /* 0x000000c089877824 */ /* 0x140fe400078e0284 */
[----:B------:R-:W-:Y:S02]  /*0f00*/  IMAD R132, R137, 0x100, R132 ;  /* 0x0000010089847824 */ /* 0x000fe400078e0284 */
[-C--:B------:R-:W-:Y:S04]  /*0f10*/  HMMA.1688.F32.TF32 R36, R68, R88.reuse, R36 ;  /* 0x000000584424723c */ /* 0x080fe80000081024 */
[C---:B------:R-:W-:Y:S02]  /*0f20*/  IMAD R135, R133.reuse, 0x240, R135 ;  /* 0x0000024085877824 */ /* 0x040fe400078e0287 */
[----:B------:R-:W-:Y:S01]  /*0f30*/  IMAD R133, R133, 0x400, R132 ;  /* 0x0000040085857824 */ /* 0x000fe200078e0284 */
[C---:B------:R-:W-:Y:S01]  /*0f40*/  LEA R132, R130.reuse, R125, 0xe ;  /* 0x0000007d82847211 */ /* 0x040fe200078e70ff */
[-C--:B------:R-:W-:Y:S04]  /*0f50*/  HMMA.1688.F32.TF32 R40, R76, R88.reuse, R40 ;  /* 0x000000584c28723c */ /* 0x080fe80000081028 */
[C---:B------:R-:W-:Y:S01]  /*0f60*/  LEA R148, P0, R135.reuse, R128, 0x2 ;  /* 0x0000008087947211 */ /* 0x040fe200078010ff */
[----:B------:R-:W-:Y:S02]  /*0f70*/  IMAD R130, R130, 0x2000, R123 ;  /* 0x0000200082827824 */ /* 0x000fe400078e027b */
[----:B------:R-:W-:Y:S01]  /*0f80*/  IMAD.MOV.U32 R117, RZ, RZ, R121 ;  /* 0x000000ffff757224 */ /* 0x000fe200078e0079 */
[-C--:B------:R-:W-:Y:S04]  /*0f90*/  HMMA.1688.F32.TF32 R44, R80, R88.reuse, R44 ;  /* 0x00000058502c723c */ /* 0x080fe8000008102c */
[----:B------:R-:W-:Y:S02]  /*0fa0*/  LEA.HI.X.SX32 R149, R135, R129, 0x2, P0 ;  /* 0x0000008187957211 */ /* 0x000fe400000f16ff */
[C---:B------:R-:W-:Y:S02]  /*0fb0*/  IADD3 R146, P6, R148.reuse, 0x1b000, RZ ;  /* 0x0001b00094927810 */ /* 0x040fe40007fde0ff */
[C---:B------:R-:W-:Y:S01]  /*0fc0*/  HMMA.1688.F32.TF32 R48, R84.reuse, R88, R48 ;  /* 0x000000585430723c */ /* 0x040fe20000081030 */
[----:B------:R-:W-:Y:S01]  /*0fd0*/  @!PT LDS RZ, [RZ] ;  /* 0x00000000fffff984 */ /* 0x000fe20000000800 */
[----:B------:R-:W-:Y:S01]  /*0fe0*/  @!PT LDS RZ, [RZ] ;  /* 0x00000000fffff984 */ /* 0x000fe20000000800 */
[----:B------:R-:W-:Y:S01]  /*0ff0*/  @!PT LDS RZ, [RZ] ;  /* 0x00000000fffff984 */ /* 0x000fe20000000800 */
[----:B------:R3:W-:Y:S03]  /*1000*/  LDGSTS.E.LTC128B.128 [R132], [R148.64] ;  /* 0x0000000094847fae */ /* 0x0007e6000b921d44 */
[--C-:B------:R-:W-:Y:S01]  /*1010*/  IMAD.X R147, RZ, RZ, R149.reuse, P6 ;  /* 0x000000ffff937224 */ /* 0x100fe200030e0695 */
[C---:B------:R-:W-:Y:S02]  /*1020*/  IADD3 R144, P5, R148.reuse, 0x36000, RZ ;  /* 0x0003600094907810 */ /* 0x040fe40007fbe0ff */
[C---:B------:R-:W-:Y:S01]  /*1030*/  IADD3 R142, P4, R148.reuse, 0x51000, RZ ;  /* 0x00051000948e7810 */ /* 0x040fe20007f9e0ff */
[-C--:B------:R-:W-:Y:S01]  /*1040*/  HMMA.1688.F32.TF32 R52, R84, R90.reuse, R52 ;  /* 0x0000005a5434723c */ /* 0x080fe20000081034 */
[----:B------:R4:W-:Y:S03]  /*1050*/  LDGSTS.E.LTC128B.128 [R132+0x200], [R146.64] ;  /* 0x0020000092847fae */ /* 0x0009e6000b921d44 */
[--C-:B------:R-:W-:Y:S01]  /*1060*/  IMAD.X R145, RZ, RZ, R149.reuse, P5 ;  /* 0x000000ffff917224 */ /* 0x100fe200028e0695 */
[C---:B------:R-:W-:Y:S01]  /*1070*/  IADD3 R140, P3, R148.reuse, 0x6c000, RZ ;  /* 0x0006c000948c7810 */ /* 0x040fe20007f7e0ff */
[--C-:B------:R-:W-:Y:S01]  /*1080*/  IMAD.X R143, RZ, RZ, R149.reuse, P4 ;  /* 0x000000ffff8f7224 */ /* 0x100fe200020e0695 */
[C---:B------:R-:W-:Y:S01]  /*1090*/  IADD3 R138, P2, R148.reuse, 0x87000, RZ ;  /* 0x00087000948a7810 */ /* 0x040fe20007f5e0ff */
[-C--:B------:R-:W-:Y:S01]  /*10a0*/  HMMA.1688.F32.TF32 R56, R80, R90.reuse, R56 ;  /* 0x0000005a5038723c */ /* 0x080fe20000081038 */
[----:B------:R4:W-:Y:S03]  /*10b0*/  LDGSTS.E.LTC128B.128 [R132+0x400], [R144.64] ;  /* 0x0040000090847fae */ /* 0x0009e6000b921d44 */
[--C-:B------:R-:W-:Y:S01]  /*10c0*/  IMAD.X R141, RZ, RZ, R149.reuse, P3 ;  /* 0x000000ffff8d7224 */ /* 0x100fe200018e0695 */
[----:B------:R-:W-:Y:S02]  /*10d0*/  IADD3.X R139, RZ, R149, RZ, P2, !PT ;  /* 0x00000095ff8b7210 */ /* 0x000fe400017fe4ff */
[C---:B------:R-:W-:Y:S01]  /*10e0*/  IADD3 R136, P1, R148.reuse, 0xa2000, RZ ;  /* 0x000a200094887810 */ /* 0x040fe20007f3e0ff */
[-C--:B------:R-:W-:Y:S01]  /*10f0*/  HMMA.1688.F32.TF32 R60, R76, R90.reuse, R60 ;  /* 0x0000005a4c3c723c */ /* 0x080fe2000008103c */
[----:B------:R4:W-:Y:S03]  /*1100*/  LDGSTS.E.LTC128B.128 [R132+0x600], [R142.64] ;  /* 0x006000008e847fae */ /* 0x0009e6000b921d44 */
[--C-:B------:R-:W-:Y:S01]  /*1110*/  IMAD.X R137, RZ, RZ, R149.reuse, P1 ;  /* 0x000000ffff897224 */ /* 0x100fe200008e0695 */
[----:B------:R-:W-:Y:S02]  /*1120*/  IADD3 R134, P0, R148, 0xbd000, RZ ;  /* 0x000bd00094867810 */ /* 0x000fe40007f1e0ff */
[----:B------:R-:W-:Y:S01]  /*1130*/  IADD3 R121, R121, 0x1, RZ ;  /* 0x0000000179797810 */ /* 0x000fe20007ffe0ff */
[----:B------:R-:W-:Y:S01]  /*1140*/  HMMA.1688.F32.TF32 R64, R68, R90, R64 ;  /* 0x0000005a4440723c */ /* 0x000fe20000081040 */
[----:B------:R4:W-:Y:S03]  /*1150*/  LDGSTS.E.LTC128B.128 [R132+0x800], [R140.64] ;  /* 0x008000008c847fae */ /* 0x0009e6000b921d44 */
[----:B------:R-:W-:Y:S01]  /*1160*/  IMAD.X R135, RZ, RZ, R149, P0 ;  /* 0x000000ffff877224 */ /* 0x000fe200000e0695 */
[----:B---3--:R-:W-:-:S03]  /*1170*/  LEA R148, P0, R133, R126, 0x2 ;  /* 0x0000007e85947211 */ /* 0x008fc600078010ff */
[-C--:B-1----:R-:W-:Y:S01]  /*1180*/  HMMA.1688.F32.TF32 R4, R92, R96.reuse, R4 ;  /* 0x000000605c04723c */ /* 0x082fe20000081004 */
[----:B------:R4:W-:Y:S04]  /*1190*/  LDGSTS.E.LTC128B.128 [R132+0xa00], [R138.64] ;  /* 0x00a000008a847fae */ /* 0x0009e8000b921d44 */
[----:B------:R-:W-:Y:S02]  /*11a0*/  LEA.HI.X.SX32 R149, R133, R127, 0x2, P0 ;  /* 0x0000007f85957211 */ /* 0x000fe400000f16ff */
[C---:B------:R-:W-:Y:S01]  /*11b0*/  ISETP.NE.AND P0, PT, R121.reuse, 0x3, PT ;  /* 0x000000037900780c */ /* 0x040fe20003f05270 */
[-C--:B------:R-:W-:Y:S01]  /*11c0*/  HMMA.1688.F32.TF32 R8, R100, R96.reuse, R8 ;  /* 0x000000606408723c */ /* 0x080fe20000081008 */
[----:B------:R4:W-:Y:S03]  /*11d0*/  LDGSTS.E.LTC128B.128 [R132+0xc00], [R136.64] ;  /* 0x00c0000088847fae */ /* 0x0009e6000b921d44 */
[----:B------:R-:W-:Y:S02]  /*11e0*/  SEL R121, R121, RZ, P0 ;  /* 0x000000ff79797207 */ /* 0x000fe40000000000 */
[----:B------:R-:W-:Y:S02]  /*11f0*/  ISETP.GT.AND P0, PT, R119, -0x1, PT ;  /* 0xffffffff7700780c */ /* 0x000fe40003f04270 */
[-C--:B------:R-:W-:Y:S01]  /*1200*/  HMMA.1688.F32.TF32 R12, R104, R96.reuse, R12 ;  /* 0x00000060680c723c */ /* 0x080fe2000008100c */
[----:B------:R4:W-:Y:S03]  /*1210*/  LDGSTS.E.LTC128B.128 [R132+0xe00], [R134.64] ;  /* 0x00e0000086847fae */ /* 0x0009e6000b921d44 */
[----:B------:R-:W-:Y:S04]  /*1220*/  IMAD.U32 R3, R121, 0x800, R122 ;  /* 0x0000080079037824 */ /* 0x000fe800078e007a */
[C---:B------:R-:W-:Y:S01]  /*1230*/  HMMA.1688.F32.TF32 R16, R108.reuse, R96, R16 ;  /* 0x000000606c10723c */ /* 0x040fe20000081010 */
[----:B------:R1:W-:Y:S03]  /*1240*/  LDGSTS.E.LTC128B.128 [R130], [R148.64] ;  /* 0x0000000094827fae */ /* 0x0003e6000b921d44 */
[----:B------:R-:W-:Y:S04]  /*1250*/  LEA R131, R3, 0xc000, 0x2 ;  /* 0x0000c00003837811 */ /* 0x000fe800078e10ff */
[-C--:B------:R-:W-:Y:S01]  /*1260*/  HMMA.1688.F32.TF32 R20, R108, R98.reuse, R20 ;  /* 0x000000626c14723c */ /* 0x080fe20000081014 */
[----:B------:R1:W-:Y:S07]  /*1270*/  LDGSTS.E.LTC128B.128 [R130+0x200], [R148.64+0x400] ;  /* 0x0020040094827fae */ /* 0x0003ee000b921d44 */
[-C--:B------:R-:W-:Y:S01]  /*1280*/  HMMA.1688.F32.TF32 R24, R104, R98.reuse, R24 ;  /* 0x000000626818723c */ /* 0x080fe20000081018 */
[----:B------:R1:W-:Y:S07]  /*1290*/  LDGSTS.E.LTC128B.128 [R130+0x400], [R148.64+0x100] ;  /* 0x0040010094827fae */ /* 0x0003ee000b921d44 */
[-C--:B------:R-:W-:Y:S01]  /*12a0*/  HMMA.1688.F32.TF32 R28, R100, R98.reuse, R28 ;  /* 0x00000062641c723c */ /* 0x080fe2000008101c */
[----:B------:R1:W-:Y:S07]  /*12b0*/  LDGSTS.E.LTC128B.128 [R130+0x600], [R148.64+0x500] ;  /* 0x0060050094827fae */ /* 0x0003ee000b921d44 */
[C---:B------:R-:W-:Y:S01]  /*12c0*/  HMMA.1688.F32.TF32 R32, R92.reuse, R98, R32 ;  /* 0x000000625c20723c */ /* 0x040fe20000081020 */
[----:B------:R-:W-:Y:S07]  /*12d0*/  LDSM.16.M88.4 R68, [R2+0x2000] ;  /* 0x002000000244783b */ /* 0x000fee0000000200 */
[-C--:B--2---:R-:W-:Y:S01]  /*12e0*/  HMMA.1688.F32.TF32 R36, R92, R112.reuse, R36 ;  /* 0x000000705c24723c */ /* 0x084fe20000081024 */
[----:B----4-:R-:W4:Y:S07]  /*12f0*/  LDSM.16.M88.4 R72, [R0+0x1000] ;  /* 0x001000000048783b */ /* 0x010f2e0000000200 */
[-C--:B------:R-:W-:Y:S01]  /*1300*/  HMMA.1688.F32.TF32 R40, R100, R112.reuse, R40 ;  /* 0x000000706428723c */ /* 0x080fe20000081028 */
[----:B------:R-:W4:Y:S07]  /*1310*/  LDSM.16.M88.4 R76, [R2+0x2400] ;  /* 0x00240000024c783b */ /* 0x000f2e0000000200 */
[-C--:B------:R-:W-:Y:S01]  /*1320*/  HMMA.1688.F32.TF32 R44, R104, R112.reuse, R44 ;  /* 0x00000070682c723c */ /* 0x080fe2000008102c */
[----:B------:R-:W4:Y:S07]  /*1330*/  LDSM.16.M88.4 R80, [R2+0x2800] ;  /* 0x002800000250783b */ /* 0x000f2e0000000200 */
[C---:B------:R-:W-:Y:S01]  /*1340*/  HMMA.1688.F32.TF32 R48, R108.reuse, R112, R48 ;  /* 0x000000706c30723c */ /* 0x040fe20000081030 */
[----:B-1----:R-:W1:Y:S07]  /*1350*/  LDSM.16.M88.4 R84, [R2+0x2c00] ;  /* 0x002c00000254783b */ /* 0x002e6e0000000200 */
[-C--:B------:R-:W-:Y:S01]  /*1360*/  HMMA.1688.F32.TF32 R52, R108, R114.reuse, R52 ;  /* 0x000000726c34723c */ /* 0x080fe20000081034 */
[----:B------:R-:W2:Y:S07]  /*1370*/  LDSM.16.M88.4 R88, [R0+0x1400] ;  /* 0x001400000058783b */ /* 0x000eae0000000200 */
[-C--:B------:R-:W-:Y:S01]  /*1380*/  HMMA.1688.F32.TF32 R56, R104, R114.reuse, R56 ;  /* 0x000000726838723c */ /* 0x080fe20000081038 */
[----:B------:R-:W-:Y:S07]  /*1390*/  LDSM.16.M88.4 R96, [R0+0x1800] ;  /* 0x001800000060783b */ /* 0x000fee0000000200 */
[-C--:B------:R-:W-:Y:S01]  /*13a0*/  HMMA.1688.F32.TF32 R60, R100, R114.reuse, R60 ;  /* 0x00000072643c723c */ /* 0x080fe2000008103c */
[----:B------:R-:W-:Y:S07]  /*13b0*/  LDSM.16.M88.4 R100, [R2+0x3400] ;  /* 0x003400000264783b */ /* 0x000fee0000000200 */
[----:B------:R-:W-:Y:S01]  /*13c0*/  HMMA.1688.F32.TF32 R64, R92, R114, R64 ;  /* 0x000000725c40723c */ /* 0x000fe20000081040 */
[----:B------:R-:W3:-:S07]  /*13d0*/  LDSM.16.M88.4 R92, [R2+0x3000] ;  /* 0x00300000025c783b */ /* 0x000ece0000000200 */
[-C--:B----4-:R-:W-:Y:S01]  /*13e0*/  HMMA.1688.F32.TF32 R4, R68, R72.reuse, R4 ;  /* 0x000000484404723c */ /* 0x090fe20000081004 */
[----:B------:R-:W3:Y:S07]  /*13f0*/  LDSM.16.M88.4 R104, [R2+0x3800] ;  /* 0x003800000268783b */ /* 0x000eee0000000200 */
[-C--:B------:R-:W-:Y:S01]  /*1400*/  HMMA.1688.F32.TF32 R8, R76, R72.reuse, R8 ;  /* 0x000000484c08723c */ /* 0x080fe20000081008 */
[----:B------:R-:W3:Y:S07]  /*1410*/  LDSM.16.M88.4 R108, [R2+0x3c00] ;  /* 0x003c0000026c783b */ /* 0x000eee0000000200 */
[-C--:B------:R-:W-:Y:S01]  /*1420*/  HMMA.1688.F32.TF32 R12, R80, R72.reuse, R12 ;  /* 0x00000048500c723c */ /* 0x080fe2000008100c */
[----:B------:R4:W5:Y:S07]  /*1430*/  LDSM.16.M88.4 R112, [R0+0x1c00] ;  /* 0x001c00000070783b */ /* 0x00096e0000000200 */
[C---:B-1----:R-:W-:Y:S01]  /*1440*/  HMMA.1688.F32.TF32 R16, R84.reuse, R72, R16 ;  /* 0x000000485410723c */ /* 0x042fe20000081010 */
[----:B------:R-:W0:Y:S07]  /*1450*/  LDGDEPBAR ;  /* 0x00000000000079af */ /* 0x000e2e0000000000 */
[-C--:B------:R-:W-:Y:S08]  /*1460*/  HMMA.1688.F32.TF32 R20, R84, R74.reuse, R20 ;  /* 0x0000004a5414723c */ /* 0x080ff00000081014 */
[-C--:B------:R-:W-:Y:S04]  /*1470*/  HMMA.1688.F32.TF32 R24, R80, R74.reuse, R24 ;  /* 0x0000004a5018723c */ /* 0x080fe80000081018 */
[----:B----4-:R-:W-:Y:S04]  /*1480*/  LEA R0, R121, R124, 0xc ;  /* 0x0000007c79007211 */ /* 0x010fe800078e60ff */
[-C--:B------:R-:W-:Y:S01]  /*1490*/  HMMA.1688.F32.TF32 R28, R76, R74.reuse, R28 ;  /* 0x0000004a4c1c723c */ /* 0x080fe2000008101c */
[----:B------:R-:W-:Y:S04]  /*14a0*/  DEPBAR.LE SB0, 0x1 ;  /* 0x000080400000791a */ /* 0x000fe80000000000 */
[----:B------:R-:W-:Y:S01]  /*14b0*/  BAR.SYNC.DEFER_BLOCKING 0x0 ;  /* 0x0000000000007b1d */ /* 0x000fe20000010000 */
[----:B------:R-:W-:Y:S02]  /*14c0*/  IMAD.SHL.U32 R130, R0, 0x4, RZ ;  /* 0x0000000400827824 */ /* 0x000fe400078e00ff */
[C---:B------:R-:W-:Y:S08]  /*14d0*/  HMMA.1688.F32.TF32 R32, R68.reuse, R74, R32 ;  /* 0x0000004a4420723c */ /* 0x040ff00000081020 */
[-C--:B--2---:R-:W-:Y:S08]  /*14e0*/  HMMA.1688.F32.TF32 R36, R68, R88.reuse, R36 ;  /* 0x000000584424723c */ /* 0x084ff00000081024 */
[-C--:B------:R-:W-:Y:S08]  /*14f0*/  HMMA.1688.F32.TF32 R40, R76, R88.reuse, R40 ;  /* 0x000000584c28723c */ /* 0x080ff00000081028 */
[-C--:B------:R-:W-:Y:S08]  /*1500*/  HMMA.1688.F32.TF32 R44, R80, R88.reuse, R44 ;  /* 0x00000058502c723c */ /* 0x080ff0000008102c */
[C---:B------:R-:W-:Y:S08]  /*1510*/  HMMA.1688.F32.TF32 R48, R84.reuse, R88, R48 ;  /* 0x000000585430723c */ /* 0x040ff00000081030 */
[-C--:B------:R-:W-:Y:S08]  /*1520*/  HMMA.1688.F32.TF32 R52, R84, R90.reuse, R52 ;  /* 0x0000005a5434723c */ /* 0x080ff00000081034 */
[-C--:B------:R-:W-:Y:S08]  /*1530*/  HMMA.1688.F32.TF32 R56, R80, R90.reuse, R56 ;  /* 0x0000005a5038723c */ /* 0x080ff00000081038 */
[-C--:B------:R-:W-:Y:S08]  /*1540*/  HMMA.1688.F32.TF32 R60, R76, R90.reuse, R60 ;  /* 0x0000005a4c3c723c */ /* 0x080ff0000008103c */
[----:B------:R-:W-:-:S08]  /*1550*/  HMMA.1688.F32.TF32 R64, R68, R90, R64 ;  /* 0x0000005a4440723c */ /* 0x000fd00000081040 */
[-C--:B---3--:R-:W-:Y:S08]  /*1560*/  HMMA.1688.F32.TF32 R4, R92, R96.reuse, R4 ;  /* 0x000000605c04723c */ /* 0x088ff00000081004 */
[-C--:B------:R-:W-:Y:S08]  /*1570*/  HMMA.1688.F32.TF32 R8, R100, R96.reuse, R8 ;  /* 0x000000606408723c */ /* 0x080ff00000081008 */
[-C--:B------:R-:W-:Y:S01]  /*1580*/  HMMA.1688.F32.TF32 R12, R104, R96.reuse, R12 ;  /* 0x00000060680c723c */ /* 0x080fe2000008100c */
[----:B------:R-:W1:Y:S07]  /*1590*/  LDSM.16.M88.4 R68, [R130] ;  /* 0x000000008244783b */ /* 0x000e6e0000000200 */
[C---:B------:R-:W-:Y:S01]  /*15a0*/  HMMA.1688.F32.TF32 R16, R108.reuse, R96, R16 ;  /* 0x000000606c10723c */ /* 0x040fe20000081010 */
[----:B------:R-:W1:Y:S07]  /*15b0*/  LDSM.16.M88.4 R76, [R130+0x400] ;  /* 0x00040000824c783b */ /* 0x000e6e0000000200 */
[-C--:B------:R-:W-:Y:S01]  /*15c0*/  HMMA.1688.F32.TF32 R20, R108, R98.reuse, R20 ;  /* 0x000000626c14723c */ /* 0x080fe20000081014 */
[----:B------:R-:W1:Y:S07]  /*15d0*/  LDSM.16.M88.4 R80, [R130+0x800] ;  /* 0x000800008250783b */ /* 0x000e6e0000000200 */
[-C--:B------:R-:W-:Y:S01]  /*15e0*/  HMMA.1688.F32.TF32 R24, R104, R98.reuse, R24 ;  /* 0x000000626818723c */ /* 0x080fe20000081018 */
[----:B------:R2:W1:Y:S07]  /*15f0*/  LDSM.16.M88.4 R84, [R130+0xc00] ;  /* 0x000c00008254783b */ /* 0x00046e0000000200 */
[-C--:B------:R-:W-:Y:S01]  /*1600*/  HMMA.1688.F32.TF32 R28, R100, R98.reuse, R28 ;  /* 0x00000062641c723c */ /* 0x080fe2000008101c */
[----:B------:R3:W1:Y:S07]  /*1610*/  LDSM.16.M88.4 R72, [R131] ;  /* 0x000000008348783b */ /* 0x00066e0000000200 */
[C---:B------:R-:W-:Y:S01]  /*1620*/  HMMA.1688.F32.TF32 R32, R92.reuse, R98, R32 ;  /* 0x000000625c20723c */ /* 0x040fe20000081020 */
[----:B------:R3:W1:Y:S07]  /*1630*/  LDSM.16.M88.4 R88, [R131+0x400] ;  /* 0x000400008358783b */ /* 0x00066e0000000200 */
[-C--:B-----5:R-:W-:Y:S04]  /*1640*/  HMMA.1688.F32.TF32 R36, R92, R112.reuse, R36 ;  /* 0x000000705c24723c */ /* 0x0a0fe80000081024 */
[----:B--2---:R-:W-:Y:S04]  /*1650*/  IMAD.MOV.U32 R130, RZ, RZ, R117 ;  /* 0x000000ffff827224 */ /* 0x004fe800078e0075 */
[-C--:B------:R-:W-:Y:S08]  /*1660*/  HMMA.1688.F32.TF32 R40, R100, R112.reuse, R40 ;  /* 0x000000706428723c */ /* 0x080ff00000081028 */
        /* <DEDUP_REMOVED lines=8> */
[--C-:B-1----:R-:W-:Y:S01]  /*16f0*/  SHF.R.U32.HI R69, RZ, 0x6, R118.reuse ;  /* 0x00000006ff457819 */ /* 0x102fe20000011676 */
[C---:B------:R-:W-:Y:S01]  /*1700*/  IMAD.SHL.U32 R2, R118.reuse, 0x100, RZ ;  /* 0x0000010076027824 */ /* 0x040fe200078e00ff */
[----:B------:R-:W-:Y:S01]  /*1710*/  SHF.R.U32.HI R0, RZ, 0x2, R118 ;  /* 0x00000002ff007819 */ /* 0x000fe20000011676 */
[----:B------:R-:W-:-:S02]  /*1720*/  IMAD.SHL.U32 R3, R118, 0x4, RZ ;  /* 0x0000000476037824 */ /* 0x000fc400078e00ff */
[----:B------:R-:W-:Y:S01]  /*1730*/  IMAD.SHL.U32 R69, R69, 0x400, RZ ;  /* 0x0000040045457824 */ /* 0x000fe200078e00ff */
[----:B------:R-:W-:Y:S02]  /*1740*/  LOP3.LUT R0, R0, 0x7, RZ, 0xc0, !PT ;  /* 0x0000000700007812 */ /* 0x000fe400078ec0ff */
[----:B------:R-:W-:Y:S02]  /*1750*/  LOP3.LUT R3, R3, 0x1c, RZ, 0xc0, !PT ;  /* 0x0000001c03037812 */ /* 0x000fe400078ec0ff */
[----:B------:R-:W-:Y:S01]  /*1760*/  LOP3.LUT R69, R69, 0xfffffc00, R0, 0xe2, !PT ;  /* 0xfffffc0045457812 */ /* 0x000fe200078ee200 */
[----:B------:R-:W-:Y:S01]  /*1770*/  IMAD.SHL.U32 R0, R118, 0x10, RZ ;  /* 0x0000001076007824 */ /* 0x000fe200078e00ff */
[----:B------:R-:W-:Y:S02]  /*1780*/  SHF.R.U32.HI R118, RZ, 0x1, R118 ;  /* 0x00000001ff767819 */ /* 0x000fe40000011676 */
[----:B------:R-:W-:Y:S02]  /*1790*/  LOP3.LUT R69, R69, 0x300, R2, 0xf8, !PT ;  /* 0x0000030045457812 */ /* 0x000fe400078ef802 */
[----:B------:R-:W-:-:S02]  /*17a0*/  LOP3.LUT R68, R3, 0x3fffff80, R0, 0xf8, !PT ;  /* 0x3fffff8003447812 */ /* 0x000fc400078ef800 */
[----:B------:R-:W-:Y:S02]  /*17b0*/  LOP3.LUT R69, R69, 0x10, R118, 0xf8, !PT ;  /* 0x0000001045457812 */ /* 0x000fe400078ef876 */
[----:B------:R-:W-:Y:S02]  /*17c0*/  LOP3.LUT R0, R3, 0xfffffe00, R0, 0xf8, !PT ;  /* 0xfffffe0003007812 */ /* 0x000fe400078ef800 */
[----:B------:R-:W-:Y:S01]  /*17d0*/  LOP3.LUT R3, R2, 0x1800, RZ, 0xc0, !PT ;  /* 0x0000180002037812 */ /* 0x000fe200078ec0ff */
[----:B------:R-:W-:-:S04]  /*17e0*/  DEPBAR.LE SB0, 0x0 ;  /* 0x000080000000791a */ /* 0x000fc80000000000 */
[----:B------:R-:W-:Y:S01]  /*17f0*/  BAR.SYNC.DEFER_BLOCKING 0x0 ;  /* 0x0000000000007b1d */ /* 0x000fe20000010000 */
[----:B------:R-:W-:Y:S02]  /*1800*/  IMAD.IADD R0, R3, 0x1, R0 ;  /* 0x0000000103007824 */ /* 0x000fe400078e0200 */
[----:B------:R-:W-:-:S05]  /*1810*/  IMAD.SHL.U32 R3, R116, 0x2000, RZ ;  /* 0x0000200074037824 */ /* 0x000fca00078e00ff */
[----:B------:R-:W-:-:S04]  /*1820*/  IADD3 R0, P0, R3, R0, RZ ;  /* 0x0000000003007210 */ /* 0x000fc80007f1e0ff */
[----:B------:R-:W-:Y:S02]  /*1830*/  LEA.HI.X.SX32 R3, R3, RZ, 0x1, P0 ;  /* 0x000000ff03037211 */ /* 0x000fe400000f0eff */
[----:B------:R-:W-:-:S04]  /*1840*/  LEA R2, P0, R0, c[0x0][0x180], 0x2 ;  /* 0x0000600000027a11 */ /* 0x000fc800078010ff */
[----:B------:R-:W-:Y:S01]  /*1850*/  LEA.HI.X R3, R0, c[0x0][0x184], R3, 0x2, P0 ;  /* 0x0000610000037a11 */ /* 0x000fe200000f1403 */
        /* <DEDUP_REMOVED lines=65> */
[----:B------:R-:W1:Y:S04]  /*1c70*/  LDS.128 R72, [R68.X4] ;  /* 0x0000000044487984 */ /* 0x000e680000004c00 */
[----:B------:R-:W2:Y:S04]  /*1c80*/  LDS.128 R64, [R68.X4+0x80] ;  /* 0x0000800044407984 */ /* 0x000ea80000004c00 */
[----:B------:R-:W4:Y:S04]  /*1c90*/  LDS.128 R60, [R68.X4+0x100] ;  /* 0x00010000443c7984 */ /* 0x000f280000004c00 */
[----:B------:R-:W5:Y:S04]  /*1ca0*/  LDS.128 R56, [R68.X4+0x180] ;  /* 0x0001800044387984 */ /* 0x000f680000004c00 */
[----:B------:R-:W3:Y:S04]  /*1cb0*/  LDS.128 R44, [R68.X4+0x2000] ;  /* 0x00200000442c7984 */ /* 0x000ee80000004c00 */
[----:B------:R-:W1:Y:S04]  /*1cc0*/  LDS.128 R40, [R68.X4+0x2080] ;  /* 0x0020800044287984 */ /* 0x000e680000004c00 */
[----:B------:R-:W1:Y:S04]  /*1cd0*/  LDS.128 R36, [R68.X4+0x2100] ;  /* 0x0021000044247984 */ /* 0x000e680000004c00 */
[----:B------:R-:W2:Y:S04]  /*1ce0*/  LDS.128 R32, [R68.X4+0x2180] ;  /* 0x0021800044207984 */ /* 0x000ea80000004c00 */
[----:B------:R-:W3:Y:S04]  /*1cf0*/  LDS.128 R28, [R68.X4+0x4000] ;  /* 0x00400000441c7984 */ /* 0x000ee80000004c00 */
[----:B------:R-:W3:Y:S04]  /*1d00*/  LDS.128 R24, [R68.X4+0x4080] ;  /* 0x0040800044187984 */ /* 0x000ee80000004c00 */
[----:B------:R-:W3:Y:S04]  /*1d10*/  LDS.128 R20, [R68.X4+0x4100] ;  /* 0x0041000044147984 */ /* 0x000ee80000004c00 */
[----:B------:R-:W3:Y:S04]  /*1d20*/  LDS.128 R16, [R68.X4+0x4180] ;  /* 0x0041800044107984 */ /* 0x000ee80000004c00 */
[----:B------:R-:W3:Y:S04]  /*1d30*/  LDS.128 R12, [R68.X4+0x6000] ;  /* 0x00600000440c7984 */ /* 0x000ee80000004c00 */
[----:B------:R-:W3:Y:S04]  /*1d40*/  LDS.128 R8, [R68.X4+0x6080] ;  /* 0x0060800044087984 */ /* 0x000ee80000004c00 */
[----:B------:R-:W3:Y:S04]  /*1d50*/  LDS.128 R4, [R68.X4+0x6100] ;  /* 0x0061000044047984 */ /* 0x000ee80000004c00 */
[----:B------:R-:W3:Y:S04]  /*1d60*/  LDS.128 R48, [R68.X4+0x6180] ;  /* 0x0061800044307984 */ /* 0x000ee80000004c00 */
[----:B-1----:R-:W-:Y:S04]  /*1d70*/  STG.E.128 [R2.64], R72 ;  /* 0x0000004802007986 */ /* 0x002fe8000c101d04 */
[----:B--2---:R-:W-:Y:S04]  /*1d80*/  STG.E.128 [R2.64+0x80], R64 ;  /* 0x0000804002007986 */ /* 0x004fe8000c101d04 */
[----:B----4-:R-:W-:Y:S04]  /*1d90*/  STG.E.128 [R2.64+0x100], R60 ;  /* 0x0001003c02007986 */ /* 0x010fe8000c101d04 */
[----:B-----5:R-:W-:Y:S04]  /*1da0*/  STG.E.128 [R2.64+0x180], R56 ;  /* 0x0001803802007986 */ /* 0x020fe8000c101d04 */
[----:B---3--:R-:W-:Y:S04]  /*1db0*/  STG.E.128 [R2.64+0x400], R44 ;  /* 0x0004002c02007986 */ /* 0x008fe8000c101d04 */
[----:B------:R-:W-:Y:S04]  /*1dc0*/  STG.E.128 [R2.64+0x480], R40 ;  /* 0x0004802802007986 */ /* 0x000fe8000c101d04 */
        /* <DEDUP_REMOVED lines=9> */
[----:B------:R-:W-:Y:S01]  /*1e60*/  STG.E.128 [R2.64+0x780], R48 ;  /* 0x0007803002007986 */ /* 0x000fe2000c101d04 */
[----:B------:R-:W-:Y:S05]  /*1e70*/  EXIT ;  /* 0x000000000000794d */ /* 0x000fea0003800000 */
.L_x_10:
        /* <DEDUP_REMOVED lines=16> */
.L_x_16:


//--------------------- .nv.shared._ZN3cub17CUB_300001_SM_8006detail8for_each13static_kernelINS2_12policy_hub_t12policy_500_tElN6thrust23THRUST_300001_SM_800_NS8cuda_cub10__tabulate7functorINS7_16reverse_iteratorINS7_6detail15normal_iteratorINS7_7pointerIjNS8_3tagERjNS7_11use_defaultEEEEEEENS7_6system6detail7generic6detail22compute_sequence_valueIjvEElEEEEvT0_T1_ --------------------------
	.section	.nv.shared._ZN3cub17CUB_300001_SM_8006detail8for_each13static_kernelINS2_12policy_hub_t12policy_500_tElN6thrust23THRUST_300001_SM_800_NS8cuda_cub10__tabulate7functorINS7_16reverse_iteratorINS7_6detail15normal_iteratorINS7_7pointerIjNS8_3tagERjNS7_11use_defaultEEEEEEENS7_6system6detail7generic6detail22compute_sequence_valueIjvEElEEEEvT0_T1_,"aw",@nobits
	.sectionflags	@""
	.align	16


//--------------------- .nv.global                --------------------------
	.section	.nv.global,"aw",@nobits
.nv.global:
	.type		_ZN34_INTERNAL_a2c5e294_4_k_cu_ae4c326d6thrust23THRUST_300001_SM_800_NS12placeholders2_9E,@object
	.size		_ZN34_INTERNAL_a2c5e294_4_k_cu_ae4c326d6thrust23THRUST_300001_SM_800_NS12placeholders2_9E,(_ZN34_INTERNAL_a2c5e294_4_k_cu_ae4c326d4cuda3std3__436_GLOBAL__N__a2c5e294_4_k_cu_ae4c326d6ignoreE - _ZN34_INTERNAL_a2c5e294_4_k_cu_ae4c326d6thrust23THRUST_300001_SM_800_NS12placeholders2_9E)
_ZN34_INTERNAL_a2c5e294_4_k_cu_ae4c326d6thrust23THRUST_300001_SM_800_NS12placeholders2_9E:
	.zero		1
	.type		_ZN34_INTERNAL_a2c5e294_4_k_cu_ae4c326d4cuda3std3__436_GLOBAL__N__a2c5e294_4_k_cu_ae4c326d6ignoreE,@object
	.size		_ZN34_INTERNAL_a2c5e294_4_k_cu_ae4c326d4cuda3std3__436_GLOBAL__N__a2c5e294_4_k_cu_ae4c326d6ignoreE,(_ZN34_INTERNAL_a2c5e294_4_k_cu_ae4c326d4cuda3std6ranges3__45__cpo4dataE - _ZN34_INTERNAL_a2c5e294_4_k_cu_ae4c326d4cuda3std3__436_GLOBAL__N__a2c5e294_4_k_cu_ae4c326d6ignoreE)
_ZN34_INTERNAL_a2c5e294_4_k_cu_ae4c326d4cuda3std3__436_GLOBAL__N__a2c5e294_4_k_cu_ae4c326d6ignoreE:
	.zero		1
	.type		_ZN34_INTERNAL_a2c5e294_4_k_cu_ae4c326d4cuda3std6ranges3__45__cpo4dataE,@object
	.size		_ZN34_INTERNAL_a2c5e294_4_k_cu_ae4c326d4cuda3std6ranges3__45__cpo4dataE,(_ZN34_INTERNAL_a2c5e294_4_k_cu_ae4c326d6thrust23THRUST_300001_SM_800_NS12placeholders2_1E - _ZN34_INTERNAL_a2c5e294_4_k_cu_ae4c326d4cuda3std6ranges3__45__cpo4dataE)
_ZN34_INTERNAL_a2c5e294_4_k_cu_ae4c326d4cuda3std6ranges3__45__cpo4dataE:
	.zero		1
	.type		_ZN34_INTERNAL_a2c5e294_4_k_cu_ae4c326d6thrust23THRUST_300001_SM_800_NS12placeholders2_1E,@object
	.size		_ZN34_INTERNAL_a2c5e294_4_k_cu_ae4c326d6thrust23THRUST_300001_SM_800_NS12placeholders2_1E,(_ZN34_INTERNAL_a2c5e294_4_k_cu_ae4c326d4cuda3std3__45__cpo5beginE - _ZN34_INTERNAL_a2c5e294_4_k_cu_ae4c326d6thrust23THRUST_300001_SM_800_NS12placeholders2_1E)
_ZN34_INTERNAL_a2c5e294_4_k_cu_ae4c326d6thrust23THRUST_300001_SM_800_NS12placeholders2_1E:
	.zero		1
	.type		_ZN34_INTERNAL_a2c5e294_4_k_cu_ae4c326d4cuda3std3__45__cpo5beginE,@object
	.size		_ZN34_INTERNAL_a2c5e294_4_k_cu_ae4c326d4cuda3std3__45__cpo5beginE,(_ZN34_INTERNAL_a2c5e294_4_k_cu_ae4c326d4cuda3std6ranges3__45__cpo5beginE - _ZN34_INTERNAL_a2c5e294_4_k_cu_ae4c326d4cuda3std3__45__cpo5beginE)
_ZN34_INTERNAL_a2c5e294_4_k_cu_ae4c326d4cuda3std3__45__cpo5beginE:
	.zero		1
	.type		_ZN34_INTERNAL_a2c5e294_4_k_cu_ae4c326d4cuda3std6ranges3__45__cpo5beginE,@object
	.size		_ZN34_INTERNAL_a2c5e294_4_k_cu_ae4c326d4cuda3std6ranges3__45__cpo5beginE,(_ZN34_INTERNAL_a2c5e294_4_k_cu_ae4c326d4cute1_E - _ZN34_INTERNAL_a2c5e294_4_k_cu_ae4c326d4cuda3std6ranges3__45__cpo5beginE)
_ZN34_INTERNAL_a2c5e294_4_k_cu_ae4c326d4cuda3std6ranges3__45__cpo5beginE:
	.zero		1
	.type		_ZN34_INTERNAL_a2c5e294_4_k_cu_ae4c326d4cute1_E,@object
	.size		_ZN34_INTERNAL_a2c5e294_4_k_cu_ae4c326d4cute1_E,(_ZN34_INTERNAL_a2c5e294_4_k_cu_ae4c326d4cuda3std3__47nulloptE - _ZN34_INTERNAL_a2c5e294_4_k_cu_ae4c326d4cute1_E)
_ZN34_INTERNAL_a2c5e294_4_k_cu_ae4c326d4cute1_E:
	.zero		1
	.type		_ZN34_INTERNAL_a2c5e294_4_k_cu_ae4c326d4cuda3std3__47nulloptE,@object
	.size		_ZN34_INTERNAL_a2c5e294_4_k_cu_ae4c326d4cuda3std3__47nulloptE,(_ZN34_INTERNAL_a2c5e294_4_k_cu_ae4c326d4cuda3std6ranges3__45__cpo8distanceE - _ZN34_INTERNAL_a2c5e294_4_k_cu_ae4c326d4cuda3std3__47nulloptE)
_ZN34_INTERNAL_a2c5e294_4_k_cu_ae4c326d4cuda3std3__47nulloptE:
	.zero		1
	.type		_ZN34_INTERNAL_a2c5e294_4_k_cu_ae4c326d4cuda3std6ranges3__45__cpo8distanceE,@object
	.size		_ZN34_INTERNAL_a2c5e294_4_k_cu_ae4c326d4cuda3std6ranges3__45__cpo8distanceE,(_ZN34_INTERNAL_a2c5e294_4_k_cu_ae4c326d6thrust23THRUST_300001_SM_800_NS12placeholders2_5E - _ZN34_INTERNAL_a2c5e294_4_k_cu_ae4c326d4cuda3std6ranges3__45__cpo8distanceE)
_ZN34_INTERNAL_a2c5e294_4_k_cu_ae4c326d4cuda3std6ranges3__45__cpo8distanceE:
	.zero		1
	.type		_ZN34_INTERNAL_a2c5e294_4_k_cu_ae4c326d6thrust23THRUST_300001_SM_800_NS12placeholders2_5E,@object
	.size		_ZN34_INTERNAL_a2c5e294_4_k_cu_ae4c326d6thrust23THRUST_300001_SM_800_NS12placeholders2_5E,(_ZN34_INTERNAL_a2c5e294_4_k_cu_ae4c326d4cuda3std3__45__cpo6rbeginE - _ZN34_INTERNAL_a2c5e294_4_k_cu_ae4c326d6thrust23THRUST_300001_SM_800_NS12placeholders2_5E)
_ZN34_INTERNAL_a2c5e294_4_k_cu_ae4c326d6thrust23THRUST_300001_SM_800_NS12placeholders2_5E:
	.zero		1
	.type		_ZN34_INTERNAL_a2c5e294_4_k_cu_ae4c326d4cuda3std3__45__cpo6rbeginE,@object
	.size		_ZN34_INTERNAL_a2c5e294_4_k_cu_ae4c326d4cuda3std3__45__cpo6rbeginE,(_ZN34_INTERNAL_a2c5e294_4_k_cu_ae4c326d4cuda3std6ranges3__45__cpo7advanceE - _ZN34_INTERNAL_a2c5e294_4_k_cu_ae4c326d4cuda3std3__45__cpo6rbeginE)
_ZN34_INTERNAL_a2c5e294_4_k_cu_ae4c326d4cuda3std3__45__cpo6rbeginE:
	.zero		1
	.type		_ZN34_INTERNAL_a2c5e294_4_k_cu_ae4c326d4cuda3std6ranges3__45__cpo7advanceE,@object
	.size		_ZN34_INTERNAL_a2c5e294_4_k_cu_ae4c326d4cuda3std6ranges3__45__cpo7advanceE,(_ZN34_INTERNAL_a2c5e294_4_k_cu_ae4c326d6thrust23THRUST_300001_SM_800_NS3seqE - _ZN34_INTERNAL_a2c5e294_4_k_cu_ae4c326d4cuda3std6ranges3__45__cpo7advanceE)
_ZN34_INTERNAL_a2c5e294_4_k_cu_ae4c326d4cuda3std6ranges3__45__cpo7advanceE:
	.zero		1
	.type		_ZN34_INTERNAL_a2c5e294_4_k_cu_ae4c326d6thrust23THRUST_300001_SM_800_NS3seqE,@object
	.size		_ZN34_INTERNAL_a2c5e294_4_k_cu_ae4c326d6thrust23THRUST_300001_SM_800_NS3seqE,(_ZN34_INTERNAL_a2c5e294_4_k_cu_ae4c326d4cuda3std3__48in_placeE - _ZN34_INTERNAL_a2c5e294_4_k_cu_ae4c326d6thrust23THRUST_300001_SM_800_NS3seqE)
_ZN34_INTERNAL_a2c5e294_4_k_cu_ae4c326d6thrust23THRUST_300001_SM_800_NS3seqE:
	.zero		1
	.type		_ZN34_INTERNAL_a2c5e294_4_k_cu_ae4c326d4cuda3std3__48in_placeE,@object
	.size		_ZN34_INTERNAL_a2c5e294_4_k_cu_ae4c326d4cuda3std3__48in_placeE,(_ZN34_INTERNAL_a2c5e294_4_k_cu_ae4c326d4cuda3std6ranges3__45__cpo4sizeE - _ZN34_INTERNAL_a2c5e294_4_k_cu_ae4c326d4cuda3std3__48in_placeE)
_ZN34_INTERNAL_a2c5e294_4_k_cu_ae4c326d4cuda3std3__48in_placeE:
	.zero		1
	.type		_ZN34_INTERNAL_a2c5e294_4_k_cu_ae4c326d4cuda3std6ranges3__45__cpo4sizeE,@object
	.size		_ZN34_INTERNAL_a2c5e294_4_k_cu_ae4c326d4cuda3std6ranges3__45__cpo4sizeE,(_ZN34_INTERNAL_a2c5e294_4_k_cu_ae4c326d6thrust23THRUST_300001_SM_800_NS12placeholders2_3E - _ZN34_INTERNAL_a2c5e294_4_k_cu_ae4c326d4cuda3std6ranges3__45__cpo4sizeE)
_ZN34_INTERNAL_a2c5e294_4_k_cu_ae4c326d4cuda3std6ranges3__45__cpo4sizeE:
	.zero		1
	.type		_ZN34_INTERNAL_a2c5e294_4_k_cu_ae4c326d6thrust23THRUST_300001_SM_800_NS12placeholders2_3E,@object
	.size		_ZN34_INTERNAL_a2c5e294_4_k_cu_ae4c326d6thrust23THRUST_300001_SM_800_NS12placeholders2_3E,(_ZN34_INTERNAL_a2c5e294_4_k_cu_ae4c326d4cuda3std3__45__cpo6cbeginE - _ZN34_INTERNAL_a2c5e294_4_k_cu_ae4c326d6thrust23THRUST_300001_SM_800_NS12placeholders2_3E)
_ZN34_INTERNAL_a2c5e294_4_k_cu_ae4c326d6thrust23THRUST_300001_SM_800_NS12placeholders2_3E:
	.zero		1
	.type		_ZN34_INTERNAL_a2c5e294_4_k_cu_ae4c326d4cuda3std3__45__cpo6cbeginE,@object
	.size		_ZN34_INTERNAL_a2c5e294_4_k_cu_ae4c326d4cuda3std3__45__cpo6cbeginE,(_ZN34_INTERNAL_a2c5e294_4_k_cu_ae4c326d4cuda3std6ranges3__45__cpo6cbeginE - _ZN34_INTERNAL_a2c5e294_4_k_cu_ae4c326d4cuda3std3__45__cpo6cbeginE)
_ZN34_INTERNAL_a2c5e294_4_k_cu_ae4c326d4cuda3std3__45__cpo6cbeginE:
	.zero		1
	.type		_ZN34_INTERNAL_a2c5e294_4_k_cu_ae4c326d4cuda3std6ranges3__45__cpo6cbeginE,@object
	.size		_ZN34_INTERNAL_a2c5e294_4_k_cu_ae4c326d4cuda3std6ranges3__45__cpo6cbeginE,(_ZN34_INTERNAL_a2c5e294_4_k_cu_ae4c326d6thrust23THRUST_300001_SM_800_NS12placeholders2_7E - _ZN34_INTERNAL_a2c5e294_4_k_cu_ae4c326d4cuda3std6ranges3__45__cpo6cbeginE)
_ZN34_INTERNAL_a2c5e294_4_k_cu_ae4c326d4cuda3std6ranges3__45__cpo6cbeginE:
	.zero		1
	.type		_ZN34_INTERNAL_a2c5e294_4_k_cu_ae4c326d6thrust23THRUST_300001_SM_800_NS12placeholders2_7E,@object
	.size		_ZN34_INTERNAL_a2c5e294_4_k_cu_ae4c326d6thrust23THRUST_300001_SM_800_NS12placeholders2_7E,(_ZN34_INTERNAL_a2c5e294_4_k_cu_ae4c326d4cuda3std3__45__cpo7crbeginE - _ZN34_INTERNAL_a2c5e294_4_k_cu_ae4c326d6thrust23THRUST_300001_SM_800_NS12placeholders2_7E)
_ZN34_INTERNAL_a2c5e294_4_k_cu_ae4c326d6thrust23THRUST_300001_SM_800_NS12placeholders2_7E:
	.zero		1
	.type		_ZN34_INTERNAL_a2c5e294_4_k_cu_ae4c326d4cuda3std3__45__cpo7crbeginE,@object
	.size		_ZN34_INTERNAL_a2c5e294_4_k_cu_ae4c326d4cuda3std3__45__cpo7crbeginE,(_ZN34_INTERNAL_a2c5e294_4_k_cu_ae4c326d4cuda3std6ranges3__45__cpo4nextE - _ZN34_INTERNAL_a2c5e294_4_k_cu_ae4c326d4cuda3std3__45__cpo7crbeginE)
_ZN34_INTERNAL_a2c5e294_4_k_cu_ae4c326d4cuda3std3__45__cpo7crbeginE:
	.zero		1
	.type		_ZN34_INTERNAL_a2c5e294_4_k_cu_ae4c326d4cuda3std6ranges3__45__cpo4nextE,@object
	.size		_ZN34_INTERNAL_a2c5e294_4_k_cu_ae4c326d4cuda3std6ranges3__45__cpo4nextE,(_ZN34_INTERNAL_a2c5e294_4_k_cu_ae4c326d4cuda3std6ranges3__45__cpo4swapE - _ZN34_INTERNAL_a2c5e294_4_k_cu_ae4c326d4cuda3std6ranges3__45__cpo4nextE)
_ZN34_INTERNAL_a2c5e294_4_k_cu_ae4c326d4cuda3std6ranges3__45__cpo4nextE:
	.zero		1
	.type		_ZN34_INTERNAL_a2c5e294_4_k_cu_ae4c326d4cuda3std6ranges3__45__cpo4swapE,@object
	.size		_ZN34_INTERNAL_a2c5e294_4_k_cu_ae4c326d4cuda3std6ranges3__45__cpo4swapE,(_ZN34_INTERNAL_a2c5e294_4_k_cu_ae4c326d6thrust23THRUST_300001_SM_800_NS8cuda_cub10par_nosyncE - _ZN34_INTERNAL_a2c5e294_4_k_cu_ae4c326d4cuda3std6ranges3__45__cpo4swapE)
_ZN34_INTERNAL_a2c5e294_4_k_cu_ae4c326d4cuda3std6ranges3__45__cpo4swapE:
	.zero		1
	.type		_ZN34_INTERNAL_a2c5e294_4_k_cu_ae4c326d6thrust23THRUST_300001_SM_800_NS8cuda_cub10par_nosyncE,@object
	.size		_ZN34_INTERNAL_a2c5e294_4_k_cu_ae4c326d6thrust23THRUST_300001_SM_800_NS8cuda_cub10par_nosyncE,(_ZN34_INTERNAL_a2c5e294_4_k_cu_ae4c326d4cute7productE - _ZN34_INTERNAL_a2c5e294_4_k_cu_ae4c326d6thrust23THRUST_300001_SM_800_NS8cuda_cub10par_nosyncE)
_ZN34_INTERNAL_a2c5e294_4_k_cu_ae4c326d6thrust23THRUST_300001_SM_800_NS8cuda_cub10par_nosyncE:
	.zero		1
	.type		_ZN34_INTERNAL_a2c5e294_4_k_cu_ae4c326d4cute7productE,@object
	.size		_ZN34_INTERNAL_a2c5e294_4_k_cu_ae4c326d4cute7productE,(_ZN34_INTERNAL_a2c5e294_4_k_cu_ae4c326d4cuda3std3__420unreachable_sentinelE - _ZN34_INTERNAL_a2c5e294_4_k_cu_ae4c326d4cute7productE)
_ZN34_INTERNAL_a2c5e294_4_k_cu_ae4c326d4cute7productE:
	.zero		1
	.type		_ZN34_INTERNAL_a2c5e294_4_k_cu_ae4c326d4cuda3std3__420unreachable_sentinelE,@object
	.size		_ZN34_INTERNAL_a2c5e294_4_k_cu_ae4c326d4cuda3std3__420unreachable_sentinelE,(_ZN34_INTERNAL_a2c5e294_4_k_cu_ae4c326d4cuda3std6ranges3__45__cpo5ssizeE - _ZN34_INTERNAL_a2c5e294_4_k_cu_ae4c326d4cuda3std3__420unreachable_sentinelE)
_ZN34_INTERNAL_a2c5e294_4_k_cu_ae4c326d4cuda3std3__420unreachable_sentinelE:
	.zero		1
	.type		_ZN34_INTERNAL_a2c5e294_4_k_cu_ae4c326d4cuda3std6ranges3__45__cpo5ssizeE,@object
	.size		_ZN34_INTERNAL_a2c5e294_4_k_cu_ae4c326d4cuda3std6ranges3__45__cpo5ssizeE,(_ZN34_INTERNAL_a2c5e294_4_k_cu_ae4c326d6thrust23THRUST_300001_SM_800_NS12placeholders2_4E - _ZN34_INTERNAL_a2c5e294_4_k_cu_ae4c326d4cuda3std6ranges3__45__cpo5ssizeE)
_ZN34_INTERNAL_a2c5e294_4_k_cu_ae4c326d4cuda3std6ranges3__45__cpo5ssizeE:
	.zero		1
	.type		_ZN34_INTERNAL_a2c5e294_4_k_cu_ae4c326d6thrust23THRUST_300001_SM_800_NS12placeholders2_4E,@object
	.size		_ZN34_INTERNAL_a2c5e294_4_k_cu_ae4c326d6thrust23THRUST_300001_SM_800_NS12placeholders2_4E,(_ZN34_INTERNAL_a2c5e294_4_k_cu_ae4c326d4cuda3std3__45__cpo4cendE - _ZN34_INTERNAL_a2c5e294_4_k_cu_ae4c326d6thrust23THRUST_300001_SM_800_NS12placeholders2_4E)
_ZN34_INTERNAL_a2c5e294_4_k_cu_ae4c326d6thrust23THRUST_300001_SM_800_NS12placeholders2_4E:
	.zero		1
	.type		_ZN34_INTERNAL_a2c5e294_4_k_cu_ae4c326d4cuda3std3__45__cpo4cendE,@object
	.size		_ZN34_INTERNAL_a2c5e294_4_k_cu_ae4c326d4cuda3std3__45__cpo4cendE,(_ZN34_INTERNAL_a2c5e294_4_k_cu_ae4c326d4cuda3std6ranges3__45__cpo4cendE - _ZN34_INTERNAL_a2c5e294_4_k_cu_ae4c326d4cuda3std3__45__cpo4cendE)
_ZN34_INTERNAL_a2c5e294_4_k_cu_ae4c326d4cuda3std3__45__cpo4cendE:
	.zero		1
	.type		_ZN34_INTERNAL_a2c5e294_4_k_cu_ae4c326d4cuda3std6ranges3__45__cpo4cendE,@object
	.size		_ZN34_INTERNAL_a2c5e294_4_k_cu_ae4c326d4cuda3std6ranges3__45__cpo4cendE,(_ZN34_INTERNAL_a2c5e294_4_k_cu_ae4c326d6thrust23THRUST_300001_SM_800_NS12placeholders2_8E - _ZN34_INTERNAL_a2c5e294_4_k_cu_ae4c326d4cuda3std6ranges3__45__cpo4cendE)
_ZN34_INTERNAL_a2c5e294_4_k_cu_ae4c326d4cuda3std6ranges3__45__cpo4cendE:
	.zero		1
	.type		_ZN34_INTERNAL_a2c5e294_4_k_cu_ae4c326d6thrust23THRUST_300001_SM_800_NS12placeholders2_8E,@object
	.size		_ZN34_INTERNAL_a2c5e294_4_k_cu_ae4c326d6thrust23THRUST_300001_SM_800_NS12placeholders2_8E,(_ZN34_INTERNAL_a2c5e294_4_k_cu_ae4c326d4cuda3std3__45__cpo5crendE - _ZN34_INTERNAL_a2c5e294_4_k_cu_ae4c326d6thrust23THRUST_300001_SM_800_NS12placeholders2_8E)
_ZN34_INTERNAL_a2c5e294_4_k_cu_ae4c326d6thrust23THRUST_300001_SM_800_NS12placeholders2_8E:
	.zero		1
	.type		_ZN34_INTERNAL_a2c5e294_4_k_cu_ae4c326d4cuda3std3__45__cpo5crendE,@object
	.size		_ZN34_INTERNAL_a2c5e294_4_k_cu_ae4c326d4cuda3std3__45__cpo5crendE,(_ZN34_INTERNAL_a2c5e294_4_k_cu_ae4c326d4cuda3std6ranges3__45__cpo4prevE - _ZN34_INTERNAL_a2c5e294_4_k_cu_ae4c326d4cuda3std3__45__cpo5crendE)
_ZN34_INTERNAL_a2c5e294_4_k_cu_ae4c326d4cuda3std3__45__cpo5crendE:
	.zero		1
	.type		_ZN34_INTERNAL_a2c5e294_4_k_cu_ae4c326d4cuda3std6ranges3__45__cpo4prevE,@object
	.size		_ZN34_INTERNAL_a2c5e294_4_k_cu_ae4c326d4cuda3std6ranges3__45__cpo4prevE,(_ZN34_INTERNAL_a2c5e294_4_k_cu_ae4c326d4cuda3std6ranges3__45__cpo9iter_moveE - _ZN34_INTERNAL_a2c5e294_4_k_cu_ae4c326d4cuda3std6ranges3__45__cpo4prevE)
_ZN34_INTERNAL_a2c5e294_4_k_cu_ae4c326d4cuda3std6ranges3__45__cpo4prevE:
	.zero		1
	.type		_ZN34_INTERNAL_a2c5e294_4_k_cu_ae4c326d4cuda3std6ranges3__45__cpo9iter_moveE,@object
	.size		_ZN34_INTERNAL_a2c5e294_4_k_cu_ae4c326d4cuda3std6ranges3__45__cpo9iter_moveE,(_ZN34_INTERNAL_a2c5e294_4_k_cu_ae4c326d6thrust23THRUST_300001_SM_800_NS6system6detail10sequential3seqE - _ZN34_INTERNAL_a2c5e294_4_k_cu_ae4c326d4cuda3std6ranges3__45__cpo9iter_moveE)
_ZN34_INTERNAL_a2c5e294_4_k_cu_ae4c326d4cuda3std6ranges3__45__cpo9iter_moveE:
	.zero		1
	.type		_ZN34_INTERNAL_a2c5e294_4_k_cu_ae4c326d6thrust23THRUST_300001_SM_800_NS6system6detail10sequential3seqE,@object
	.size		_ZN34_INTERNAL_a2c5e294_4_k_cu_ae4c326d6thrust23THRUST_300001_SM_800_NS6system6detail10sequential3seqE,(_ZN34_INTERNAL_a2c5e294_4_k_cu_ae4c326d6thrust23THRUST_300001_SM_800_NS12placeholders3_10E - _ZN34_INTERNAL_a2c5e294_4_k_cu_ae4c326d6thrust23THRUST_300001_SM_800_NS6system6detail10sequential3seqE)
_ZN34_INTERNAL_a2c5e294_4_k_cu_ae4c326d6thrust23THRUST_300001_SM_800_NS6system6detail10sequential3seqE:
	.zero		1
	.type		_ZN34_INTERNAL_a2c5e294_4_k_cu_ae4c326d6thrust23THRUST_300001_SM_800_NS12placeholders3_10E,@object
	.size		_ZN34_INTERNAL_a2c5e294_4_k_cu_ae4c326d6thrust23THRUST_300001_SM_800_NS12placeholders3_10E,(_ZN34_INTERNAL_a2c5e294_4_k_cu_ae4c326d4cuda3std3__419piecewise_constructE - _ZN34_INTERNAL_a2c5e294_4_k_cu_ae4c326d6thrust23THRUST_300001_SM_800_NS12placeholders3_10E)
_ZN34_INTERNAL_a2c5e294_4_k_cu_ae4c326d6thrust23THRUST_300001_SM_800_NS12placeholders3_10E:
	.zero		1
	.type		_ZN34_INTERNAL_a2c5e294_4_k_cu_ae4c326d4cuda3std3__419piecewise_constructE,@object
	.size		_ZN34_INTERNAL_a2c5e294_4_k_cu_ae4c326d4cuda3std3__419piecewise_constructE,(_ZN34_INTERNAL_a2c5e294_4_k_cu_ae4c326d4cuda3std6ranges3__45__cpo5cdataE - _ZN34_INTERNAL_a2c5e294_4_k_cu_ae4c326d4cuda3std3__419piecewise_constructE)
_ZN34_INTERNAL_a2c5e294_4_k_cu_ae4c326d4cuda3std3__419piecewise_constructE:
	.zero		1
	.type		_ZN34_INTERNAL_a2c5e294_4_k_cu_ae4c326d4cuda3std6ranges3__45__cpo5cdataE,@object
	.size		_ZN34_INTERNAL_a2c5e294_4_k_cu_ae4c326d4cuda3std6ranges3__45__cpo5cdataE,(_ZN34_INTERNAL_a2c5e294_4_k_cu_ae4c326d6thrust23THRUST_300001_SM_800_NS12placeholders2_2E - _ZN34_INTERNAL_a2c5e294_4_k_cu_ae4c326d4cuda3std6ranges3__45__cpo5cdataE)
_ZN34_INTERNAL_a2c5e294_4_k_cu_ae4c326d4cuda3std6ranges3__45__cpo5cdataE:
	.zero		1
	.type		_ZN34_INTERNAL_a2c5e294_4_k_cu_ae4c326d6thrust23THRUST_300001_SM_800_NS12placeholders2_2E,@object
	.size		_ZN34_INTERNAL_a2c5e294_4_k_cu_ae4c326d6thrust23THRUST_300001_SM_800_NS12placeholders2_2E,(_ZN34_INTERNAL_a2c5e294_4_k_cu_ae4c326d4cuda3std3__45__cpo3endE - _ZN34_INTERNAL_a2c5e294_4_k_cu_ae4c326d6thrust23THRUST_300001_SM_800_NS12placeholders2_2E)
_ZN34_INTERNAL_a2c5e294_4_k_cu_ae4c326d6thrust23THRUST_300001_SM_800_NS12placeholders2_2E:
	.zero		1
	.type		_ZN34_INTERNAL_a2c5e294_4_k_cu_ae4c326d4cuda3std3__45__cpo3endE,@object
	.size		_ZN34_INTERNAL_a2c5e294_4_k_cu_ae4c326d4cuda3std3__45__cpo3endE,(_ZN34_INTERNAL_a2c5e294_4_k_cu_ae4c326d4cuda3std6ranges3__45__cpo3endE - _ZN34_INTERNAL_a2c5e294_4_k_cu_ae4c326d4cuda3std3__45__cpo3endE)
_ZN34_INTERNAL_a2c5e294_4_k_cu_ae4c326d4cuda3std3__45__cpo3endE:
	.zero		1
	.type		_ZN34_INTERNAL_a2c5e294_4_k_cu_ae4c326d4cuda3std6ranges3__45__cpo3endE,@object
	.size		_ZN34_INTERNAL_a2c5e294_4_k_cu_ae4c326d4cuda3std6ranges3__45__cpo3endE,(_ZN34_INTERNAL_a2c5e294_4_k_cu_ae4c326d6thrust23THRUST_300001_SM_800_NS12placeholders2_6E - _ZN34_INTERNAL_a2c5e294_4_k_cu_ae4c326d4cuda3std6ranges3__45__cpo3endE)
_ZN34_INTERNAL_a2c5e294_4_k_cu_ae4c326d4cuda3std6ranges3__45__cpo3endE:
	.zero		1
	.type		_ZN34_INTERNAL_a2c5e294_4_k_cu_ae4c326d6thrust23THRUST_300001_SM_800_NS12placeholders2_6E,@object
	.size		_ZN34_INTERNAL_a2c5e294_4_k_cu_ae4c326d6thrust23THRUST_300001_SM_800_NS12placeholders2_6E,(_ZN34_INTERNAL_a2c5e294_4_k_cu_ae4c326d4cuda3std3__45__cpo4rendE - _ZN34_INTERNAL_a2c5e294_4_k_cu_ae4c326d6thrust23THRUST_300001_SM_800_NS12placeholders2_6E)
_ZN34_INTERNAL_a2c5e294_4_k_cu_ae4c326d6thrust23THRUST_300001_SM_800_NS12placeholders2_6E:
	.zero		1
	.type		_ZN34_INTERNAL_a2c5e294_4_k_cu_ae4c326d4cuda3std3__45__cpo4rendE,@object
	.size		_ZN34_INTERNAL_a2c5e294_4_k_cu_ae4c326d4cuda3std3__45__cpo4rendE,(_ZN34_INTERNAL_a2c5e294_4_k_cu_ae4c326d4cuda3std6ranges3__45__cpo9iter_swapE - _ZN34_INTERNAL_a2c5e294_4_k_cu_ae4c326d4cuda3std3__45__cpo4rendE)
_ZN34_INTERNAL_a2c5e294_4_k_cu_ae4c326d4cuda3std3__45__cpo4rendE:
	.zero		1
	.type		_ZN34_INTERNAL_a2c5e294_4_k_cu_ae4c326d4cuda3std6ranges3__45__cpo9iter_swapE,@object
	.size		_ZN34_INTERNAL_a2c5e294_4_k_cu_ae4c326d4cuda3std6ranges3__45__cpo9iter_swapE,(_ZN34_INTERNAL_a2c5e294_4_k_cu_ae4c326d4cuda3std3__48unexpectE - _ZN34_INTERNAL_a2c5e294_4_k_cu_ae4c326d4cuda3std6ranges3__45__cpo9iter_swapE)
_ZN34_INTERNAL_a2c5e294_4_k_cu_ae4c326d4cuda3std6ranges3__45__cpo9iter_swapE:
	.zero		1
	.type		_ZN34_INTERNAL_a2c5e294_4_k_cu_ae4c326d4cuda3std3__48unexpectE,@object
	.size		_ZN34_INTERNAL_a2c5e294_4_k_cu_ae4c326d4cuda3std3__48unexpectE,(_ZN34_INTERNAL_a2c5e294_4_k_cu_ae4c326d6thrust23THRUST_300001_SM_800_NS8cuda_cub3parE - _ZN34_INTERNAL_a2c5e294_4_k_cu_ae4c326d4cuda3std3__48unexpectE)
_ZN34_INTERNAL_a2c5e294_4_k_cu_ae4c326d4cuda3std3__48unexpectE:
	.zero		1
	.type		_ZN34_INTERNAL_a2c5e294_4_k_cu_ae4c326d6thrust23THRUST_300001_SM_800_NS8cuda_cub3parE,@object
	.size		_ZN34_INTERNAL_a2c5e294_4_k_cu_ae4c326d6thrust23THRUST_300001_SM_800_NS8cuda_cub3parE,(.L_29 - _ZN34_INTERNAL_a2c5e294_4_k_cu_ae4c326d6thrust23THRUST_300001_SM_800_NS8cuda_cub3parE)
_ZN34_INTERNAL_a2c5e294_4_k_cu_ae4c326d6thrust23THRUST_300001_SM_800_NS8cuda_cub3parE:
	.zero		1
.L_29:


//--------------------- .nv.shared._ZN3cub17CUB_300001_SM_8006detail8for_each13static_kernelINS2_12policy_hub_t12policy_500_tEmN6thrust23THRUST_300001_SM_800_NS8cuda_cub20__uninitialized_fill7functorINS7_7pointerIjNS8_3tagERjNS7_11use_defaultEEEjEEEEvT0_T1_ --------------------------
	.section	.nv.shared._ZN3cub17CUB_300001_SM_8006detail8for_each13static_kernelINS2_12policy_hub_t12policy_500_tEmN6thrust23THRUST_300001_SM_800_NS8cuda_cub20__uninitialized_fill7functorINS7_7pointerIjNS8_3tagERjNS7_11use_defaultEEEjEEEEvT0_T1_,"aw",@nobits
	.sectionflags	@""
	.align	16


//--------------------- .nv.shared._ZN3cub17CUB_300001_SM_8006detail8for_each13static_kernelINS2_12policy_hub_t12policy_500_tEmN6thrust23THRUST_300001_SM_800_NS8cuda_cub20__uninitialized_fill7functorINS7_7pointerIfNS8_3tagERfNS7_11use_defaultEEEfEEEEvT0_T1_ --------------------------
	.section	.nv.shared._ZN3cub17CUB_300001_SM_8006detail8for_each13static_kernelINS2_12policy_hub_t12policy_500_tEmN6thrust23THRUST_300001_SM_800_NS8cuda_cub20__uninitialized_fill7functorINS7_7pointerIfNS8_3tagERfNS7_11use_defaultEEEfEEEEvT0_T1_,"aw",@nobits
	.sectionflags	@""
	.align	16


//--------------------- .nv.shared._ZN3cub17CUB_300001_SM_8006detail11EmptyKernelIvEEvv --------------------------
	.section	.nv.shared._ZN3cub17CUB_300001_SM_8006detail11EmptyKernelIvEEvv,"aw",@nobits
	.sectionflags	@""
	.align	16


//--------------------- .nv.shared._Z17kernel_entrypointI23AmpereUnpredicatedFpropN4cute6TensorINS1_10ViewEngineINS1_8gmem_ptrIPfEEEENS1_6LayoutINS1_5tupleIJNS1_1CILi128EEENS9_IJNSA_ILi64EEENSA_ILi3EEESD_SD_EEEEEENS9_IJNSA_ILi1728EEENS9_IJNSA_ILi1EEENSA_ILi576EEENSA_ILi192EEESC_EEEEEEEEEENS2_IS7_NS1_14ComposedLayoutINS8_INS9_IJSH_SH_EEENS9_IJN7example12CustomStrideINSQ_13IndexedGatherIjEESC_EESH_EEEEENS1_15ArithmeticTupleIJNSA_ILi0EEESY_EEENS8_INS9_IJNS9_IJiNSA_ILi4EEENSA_ILi2EEES11_EEESE_EEENS9_IJNS9_IJNS1_11ScaledBasisINSA_ILi96EEEJLi0EEEENS14_INSA_ILi16EEEJLi0EEEENS14_IS10_JLi0EEEENS14_ISH_JLi0EEEEEEENS9_IJNS14_ISH_JLi1EEEES18_S19_S1A_EEEEEEEEEEEENS2_IS7_NSO_INS8_ISP_NS9_IJNSR_IST_SB_EESH_EEEEESZ_NS8_INS9_IJSB_S12_EEENS9_IJS1C_NS9_IJS18_S19_NS14_IS11_JLi0EEEES1A_EEEEEEEEEEEEEvT0_T1_T2_ --------------------------
	.section	.nv.shared._Z17kernel_entrypointI23AmpereUnpredicatedFpropN4cute6TensorINS1_10ViewEngineINS1_8gmem_ptrIPfEEEENS1_6LayoutINS1_5tupleIJNS1_1CILi128EEENS9_IJNSA_ILi64EEENSA_ILi3EEESD_SD_EEEEEENS9_IJNSA_ILi1728EEENS9_IJNSA_ILi1EEENSA_ILi576EEENSA_ILi192EEESC_EEEEEEEEEENS2_IS7_NS1_14ComposedLayoutINS8_INS9_IJSH_SH_EEENS9_IJN7example12CustomStrideINSQ_13IndexedGatherIjEESC_EESH_EEEEENS1_15ArithmeticTupleIJNSA_ILi0EEESY_EEENS8_INS9_IJNS9_IJiNSA_ILi4EEENSA_ILi2EEES11_EEESE_EEENS9_IJNS9_IJNS1_11ScaledBasisINSA_ILi96EEEJLi0EEEENS14_INSA_ILi16EEEJLi0EEEENS14_IS10_JLi0EEEENS14_ISH_JLi0EEEEEEENS9_IJNS14_ISH_JLi1EEEES18_S19_S1A_EEEEEEEEEEEENS2_IS7_NSO_INS8_ISP_NS9_IJNSR_IST_SB_EESH_EEEEESZ_NS8_INS9_IJSB_S12_EEENS9_IJS1C_NS9_IJS18_S19_NS14_IS11_JLi0EEEES1A_EEEEEEEEEEEEEvT0_T1_T2_,"aw",@nobits
	.sectionflags	@""
	.align	16


//--------------------- .nv.shared._Z17kernel_entrypointI23AmpereUnpredicatedFpropN4cute6TensorINS1_10ViewEngineINS1_8gmem_ptrIPfEEEENS1_6LayoutINS1_5tupleIJNS1_1CILi128EEENS9_IJNSA_ILi64EEENSA_ILi3EEESD_SD_EEEEEENS9_IJNSA_ILi1728EEENS9_IJNSA_ILi1EEENSA_ILi576EEENSA_ILi192EEESC_EEEEEEEEEENS2_IS7_NS8_INS9_IJNS9_IJiNSA_ILi4EEENSA_ILi2EEESP_EEESE_EEENS9_IJNS9_IJNSA_ILi6144EEENSA_ILi1024EEENSA_ILi256EEESC_EEENS9_IJSH_ST_SU_SC_EEEEEEEEEENS2_IS7_NS8_INS9_IJSB_SQ_EEENS9_IJSH_NS9_IJNSA_ILi2048EEENSA_ILi512EEESU_SB_EEEEEEEEEEEvT0_T1_T2_ --------------------------
	.section	.nv.shared._Z17kernel_entrypointI23AmpereUnpredicatedFpropN4cute6TensorINS1_10ViewEngineINS1_8gmem_ptrIPfEEEENS1_6LayoutINS1_5tupleIJNS1_1CILi128EEENS9_IJNSA_ILi64EEENSA_ILi3EEESD_SD_EEEEEENS9_IJNSA_ILi1728EEENS9_IJNSA_ILi1EEENSA_ILi576EEENSA_ILi192EEESC_EEEEEEEEEENS2_IS7_NS8_INS9_IJNS9_IJiNSA_ILi4EEENSA_ILi2EEESP_EEESE_EEENS9_IJNS9_IJNSA_ILi6144EEENSA_ILi1024EEENSA_ILi256EEESC_EEENS9_IJSH_ST_SU_SC_EEEEEEEEEENS2_IS7_NS8_INS9_IJSB_SQ_EEENS9_IJSH_NS9_IJNSA_ILi2048EEENSA_ILi512EEESU_SB_EEEEEEEEEEEvT0_T1_T2_,"aw",@nobits
	.sectionflags	@""
	.align	16
